//
// Generated by NVIDIA NVVM Compiler
//
// Compiler Build ID: CL-36424714
// Cuda compilation tools, release 13.0, V13.0.88
// Based on NVVM 20.0.0
//

.version 9.0
.target sm_100
.address_size 64

	// .globl	_Z23compute_histogram_probsPfS_S_iiff

.visible .entry _Z23compute_histogram_probsPfS_S_iiff(
	.param .u64 .ptr .align 1 _Z23compute_histogram_probsPfS_S_iiff_param_0,
	.param .u64 .ptr .align 1 _Z23compute_histogram_probsPfS_S_iiff_param_1,
	.param .u64 .ptr .align 1 _Z23compute_histogram_probsPfS_S_iiff_param_2,
	.param .u32 _Z23compute_histogram_probsPfS_S_iiff_param_3,
	.param .u32 _Z23compute_histogram_probsPfS_S_iiff_param_4,
	.param .f32 _Z23compute_histogram_probsPfS_S_iiff_param_5,
	.param .f32 _Z23compute_histogram_probsPfS_S_iiff_param_6
)
{
	.reg .pred 	%p<19>;
	.reg .b32 	%r<17>;
	.reg .b32 	%f<177>;
	.reg .b64 	%rd<17>;

	ld.param.u64 	%rd7, [_Z23compute_histogram_probsPfS_S_iiff_param_0];
	ld.param.u64 	%rd9, [_Z23compute_histogram_probsPfS_S_iiff_param_1];
	ld.param.u64 	%rd8, [_Z23compute_histogram_probsPfS_S_iiff_param_2];
	ld.param.u32 	%r8, [_Z23compute_histogram_probsPfS_S_iiff_param_3];
	ld.param.u32 	%r7, [_Z23compute_histogram_probsPfS_S_iiff_param_4];
	ld.param.f32 	%f26, [_Z23compute_histogram_probsPfS_S_iiff_param_6];
	cvta.to.global.u64 	%rd1, %rd9;
	mov.u32 	%r9, %ctaid.x;
	mov.u32 	%r10, %ntid.x;
	mov.u32 	%r11, %tid.x;
	mad.lo.s32 	%r1, %r9, %r10, %r11;
	setp.ge.s32 	%p1, %r1, %r8;
	@%p1 bra 	$L__BB0_19;
	cvta.to.global.u64 	%rd10, %rd7;
	mul.wide.s32 	%rd11, %r1, 4;
	add.s64 	%rd12, %rd10, %rd11;
	ld.global.f32 	%f1, [%rd12];
	setp.lt.s32 	%p2, %r7, 1;
	@%p2 bra 	$L__BB0_19;
	mul.lo.s32 	%r13, %r7, %r1;
	cvta.to.global.u64 	%rd13, %rd8;
	mul.wide.s32 	%rd14, %r13, 4;
	add.s64 	%rd2, %rd13, %rd14;
	setp.eq.s32 	%p3, %r7, 1;
	mov.b32 	%r16, 0;
	@%p3 bra 	$L__BB0_13;
	and.b32  	%r16, %r7, 2147483646;
	add.s64 	%rd16, %rd1, 4;
	neg.s32 	%r15, %r16;
$L__BB0_4:
	ld.global.f32 	%f27, [%rd16];
	sub.f32 	%f28, %f27, %f1;
	div.rn.f32 	%f2, %f28, %f26;
	abs.f32 	%f29, %f2;
	setp.ltu.f32 	%p4, %f29, 0f3F8060FE;
	setp.ge.f32 	%p5, %f29, 0f3F8060FE;
	mul.f32 	%f30, %f2, %f2;
	selp.f32 	%f31, %f29, %f30, %p5;
	selp.f32 	%f32, 0f38EB4C3A, 0f38B1E96A, %p5;
	selp.f32 	%f33, 0fBAAE005B, 0fBA574D20, %p5;
	fma.rn.f32 	%f34, %f32, %f31, %f33;
	selp.f32 	%f35, 0f3C09919F, 0f3BAAD5EA, %p5;
	fma.rn.f32 	%f36, %f34, %f31, %f35;
	selp.f32 	%f37, 0fBD24D99A, 0fBCDC1BE7, %p5;
	fma.rn.f32 	%f38, %f36, %f31, %f37;
	selp.f32 	%f39, 0f3E235519, 0f3DE718AF, %p5;
	fma.rn.f32 	%f40, %f38, %f31, %f39;
	selp.f32 	%f41, 0f3F69B4F9, 0fBEC093AC, %p5;
	fma.rn.f32 	%f42, %f40, %f31, %f41;
	selp.f32 	%f43, 0f3F210A14, 0f3E0375D3, %p5;
	fma.rn.f32 	%f44, %f42, %f31, %f43;
	neg.f32 	%f45, %f31;
	selp.f32 	%f46, %f45, %f2, %p5;
	fma.rn.f32 	%f171, %f44, %f46, %f46;
	@%p4 bra 	$L__BB0_6;
	ex2.approx.ftz.f32 	%f47, %f171;
	mov.f32 	%f48, 0f3F800000;
	sub.f32 	%f49, %f48, %f47;
	copysign.f32 	%f171, %f2, %f49;
$L__BB0_6:
	ld.global.f32 	%f50, [%rd16+-4];
	sub.f32 	%f51, %f50, %f1;
	div.rn.f32 	%f6, %f51, %f26;
	abs.f32 	%f52, %f6;
	setp.ltu.f32 	%p6, %f52, 0f3F8060FE;
	setp.ge.f32 	%p7, %f52, 0f3F8060FE;
	mul.f32 	%f53, %f6, %f6;
	selp.f32 	%f54, %f52, %f53, %p7;
	selp.f32 	%f55, 0f38EB4C3A, 0f38B1E96A, %p7;
	selp.f32 	%f56, 0fBAAE005B, 0fBA574D20, %p7;
	fma.rn.f32 	%f57, %f55, %f54, %f56;
	selp.f32 	%f58, 0f3C09919F, 0f3BAAD5EA, %p7;
	fma.rn.f32 	%f59, %f57, %f54, %f58;
	selp.f32 	%f60, 0fBD24D99A, 0fBCDC1BE7, %p7;
	fma.rn.f32 	%f61, %f59, %f54, %f60;
	selp.f32 	%f62, 0f3E235519, 0f3DE718AF, %p7;
	fma.rn.f32 	%f63, %f61, %f54, %f62;
	selp.f32 	%f64, 0f3F69B4F9, 0fBEC093AC, %p7;
	fma.rn.f32 	%f65, %f63, %f54, %f64;
	selp.f32 	%f66, 0f3F210A14, 0f3E0375D3, %p7;
	fma.rn.f32 	%f67, %f65, %f54, %f66;
	neg.f32 	%f68, %f54;
	selp.f32 	%f69, %f68, %f6, %p7;
	fma.rn.f32 	%f172, %f67, %f69, %f69;
	@%p6 bra 	$L__BB0_8;
	ex2.approx.ftz.f32 	%f70, %f172;
	mov.f32 	%f71, 0f3F800000;
	sub.f32 	%f72, %f71, %f70;
	copysign.f32 	%f172, %f6, %f72;
$L__BB0_8:
	sub.f32 	%f73, %f171, %f172;
	mul.f32 	%f74, %f73, 0f3F000000;
	st.global.f32 	[%rd2+4], %f74;
	ld.global.f32 	%f75, [%rd16+4];
	sub.f32 	%f76, %f75, %f1;
	div.rn.f32 	%f10, %f76, %f26;
	abs.f32 	%f77, %f10;
	setp.ltu.f32 	%p8, %f77, 0f3F8060FE;
	setp.ge.f32 	%p9, %f77, 0f3F8060FE;
	mul.f32 	%f78, %f10, %f10;
	selp.f32 	%f79, %f77, %f78, %p9;
	selp.f32 	%f80, 0f38EB4C3A, 0f38B1E96A, %p9;
	selp.f32 	%f81, 0fBAAE005B, 0fBA574D20, %p9;
	fma.rn.f32 	%f82, %f80, %f79, %f81;
	selp.f32 	%f83, 0f3C09919F, 0f3BAAD5EA, %p9;
	fma.rn.f32 	%f84, %f82, %f79, %f83;
	selp.f32 	%f85, 0fBD24D99A, 0fBCDC1BE7, %p9;
	fma.rn.f32 	%f86, %f84, %f79, %f85;
	selp.f32 	%f87, 0f3E235519, 0f3DE718AF, %p9;
	fma.rn.f32 	%f88, %f86, %f79, %f87;
	selp.f32 	%f89, 0f3F69B4F9, 0fBEC093AC, %p9;
	fma.rn.f32 	%f90, %f88, %f79, %f89;
	selp.f32 	%f91, 0f3F210A14, 0f3E0375D3, %p9;
	fma.rn.f32 	%f92, %f90, %f79, %f91;
	neg.f32 	%f93, %f79;
	selp.f32 	%f94, %f93, %f10, %p9;
	fma.rn.f32 	%f173, %f92, %f94, %f94;
	@%p8 bra 	$L__BB0_10;
	ex2.approx.ftz.f32 	%f95, %f173;
	mov.f32 	%f96, 0f3F800000;
	sub.f32 	%f97, %f96, %f95;
	copysign.f32 	%f173, %f10, %f97;
$L__BB0_10:
	ld.global.f32 	%f98, [%rd16];
	sub.f32 	%f99, %f98, %f1;
	div.rn.f32 	%f14, %f99, %f26;
	abs.f32 	%f100, %f14;
	setp.ltu.f32 	%p10, %f100, 0f3F8060FE;
	setp.ge.f32 	%p11, %f100, 0f3F8060FE;
	mul.f32 	%f101, %f14, %f14;
	selp.f32 	%f102, %f100, %f101, %p11;
	selp.f32 	%f103, 0f38EB4C3A, 0f38B1E96A, %p11;
	selp.f32 	%f104, 0fBAAE005B, 0fBA574D20, %p11;
	fma.rn.f32 	%f105, %f103, %f102, %f104;
	selp.f32 	%f106, 0f3C09919F, 0f3BAAD5EA, %p11;
	fma.rn.f32 	%f107, %f105, %f102, %f106;
	selp.f32 	%f108, 0fBD24D99A, 0fBCDC1BE7, %p11;
	fma.rn.f32 	%f109, %f107, %f102, %f108;
	selp.f32 	%f110, 0f3E235519, 0f3DE718AF, %p11;
	fma.rn.f32 	%f111, %f109, %f102, %f110;
	selp.f32 	%f112, 0f3F69B4F9, 0fBEC093AC, %p11;
	fma.rn.f32 	%f113, %f111, %f102, %f112;
	selp.f32 	%f114, 0f3F210A14, 0f3E0375D3, %p11;
	fma.rn.f32 	%f115, %f113, %f102, %f114;
	neg.f32 	%f116, %f102;
	selp.f32 	%f117, %f116, %f14, %p11;
	fma.rn.f32 	%f174, %f115, %f117, %f117;
	@%p10 bra 	$L__BB0_12;
	ex2.approx.ftz.f32 	%f118, %f174;
	mov.f32 	%f119, 0f3F800000;
	sub.f32 	%f120, %f119, %f118;
	copysign.f32 	%f174, %f14, %f120;
$L__BB0_12:
	sub.f32 	%f121, %f173, %f174;
	mul.f32 	%f122, %f121, 0f3F000000;
	st.global.f32 	[%rd2+4], %f122;
	add.s64 	%rd16, %rd16, 8;
	add.s32 	%r15, %r15, 2;
	setp.ne.s32 	%p12, %r15, 0;
	@%p12 bra 	$L__BB0_4;
$L__BB0_13:
	and.b32  	%r14, %r7, 1;
	setp.eq.b32 	%p13, %r14, 1;
	not.pred 	%p14, %p13;
	@%p14 bra 	$L__BB0_19;
	mul.wide.u32 	%rd15, %r16, 4;
	add.s64 	%rd6, %rd1, %rd15;
	ld.global.f32 	%f123, [%rd6+4];
	sub.f32 	%f124, %f123, %f1;
	div.rn.f32 	%f18, %f124, %f26;
	abs.f32 	%f125, %f18;
	setp.ltu.f32 	%p15, %f125, 0f3F8060FE;
	setp.ge.f32 	%p16, %f125, 0f3F8060FE;
	mul.f32 	%f126, %f18, %f18;
	selp.f32 	%f127, %f125, %f126, %p16;
	selp.f32 	%f128, 0f38EB4C3A, 0f38B1E96A, %p16;
	selp.f32 	%f129, 0fBAAE005B, 0fBA574D20, %p16;
	fma.rn.f32 	%f130, %f128, %f127, %f129;
	selp.f32 	%f131, 0f3C09919F, 0f3BAAD5EA, %p16;
	fma.rn.f32 	%f132, %f130, %f127, %f131;
	selp.f32 	%f133, 0fBD24D99A, 0fBCDC1BE7, %p16;
	fma.rn.f32 	%f134, %f132, %f127, %f133;
	selp.f32 	%f135, 0f3E235519, 0f3DE718AF, %p16;
	fma.rn.f32 	%f136, %f134, %f127, %f135;
	selp.f32 	%f137, 0f3F69B4F9, 0fBEC093AC, %p16;
	fma.rn.f32 	%f138, %f136, %f127, %f137;
	selp.f32 	%f139, 0f3F210A14, 0f3E0375D3, %p16;
	fma.rn.f32 	%f140, %f138, %f127, %f139;
	neg.f32 	%f141, %f127;
	selp.f32 	%f142, %f141, %f18, %p16;
	fma.rn.f32 	%f175, %f140, %f142, %f142;
	@%p15 bra 	$L__BB0_16;
	ex2.approx.ftz.f32 	%f143, %f175;
	mov.f32 	%f144, 0f3F800000;
	sub.f32 	%f145, %f144, %f143;
	copysign.f32 	%f175, %f18, %f145;
$L__BB0_16:
	ld.global.f32 	%f146, [%rd6];
	sub.f32 	%f147, %f146, %f1;
	div.rn.f32 	%f22, %f147, %f26;
	abs.f32 	%f148, %f22;
	setp.ltu.f32 	%p17, %f148, 0f3F8060FE;
	setp.ge.f32 	%p18, %f148, 0f3F8060FE;
	mul.f32 	%f149, %f22, %f22;
	selp.f32 	%f150, %f148, %f149, %p18;
	selp.f32 	%f151, 0f38EB4C3A, 0f38B1E96A, %p18;
	selp.f32 	%f152, 0fBAAE005B, 0fBA574D20, %p18;
	fma.rn.f32 	%f153, %f151, %f150, %f152;
	selp.f32 	%f154, 0f3C09919F, 0f3BAAD5EA, %p18;
	fma.rn.f32 	%f155, %f153, %f150, %f154;
	selp.f32 	%f156, 0fBD24D99A, 0fBCDC1BE7, %p18;
	fma.rn.f32 	%f157, %f155, %f150, %f156;
	selp.f32 	%f158, 0f3E235519, 0f3DE718AF, %p18;
	fma.rn.f32 	%f159, %f157, %f150, %f158;
	selp.f32 	%f160, 0f3F69B4F9, 0fBEC093AC, %p18;
	fma.rn.f32 	%f161, %f159, %f150, %f160;
	selp.f32 	%f162, 0f3F210A14, 0f3E0375D3, %p18;
	fma.rn.f32 	%f163, %f161, %f150, %f162;
	neg.f32 	%f164, %f150;
	selp.f32 	%f165, %f164, %f22, %p18;
	fma.rn.f32 	%f176, %f163, %f165, %f165;
	@%p17 bra 	$L__BB0_18;
	ex2.approx.ftz.f32 	%f166, %f176;
	mov.f32 	%f167, 0f3F800000;
	sub.f32 	%f168, %f167, %f166;
	copysign.f32 	%f176, %f22, %f168;
$L__BB0_18:
	sub.f32 	%f169, %f175, %f176;
	mul.f32 	%f170, %f169, 0f3F000000;
	st.global.f32 	[%rd2+4], %f170;
$L__BB0_19:
	ret;

}


// ===== COMPILED SASS (sm_100) =====

	.target	sm_100

	.elftype	@"ET_EXEC"


//--------------------- .note.nv.tkinfo           --------------------------
	.section	.note.nv.tkinfo,"",@"SHT_NOTE"
	.sectionflags	@"SHF_NOTE_NV_TKINFO"
	.tkinfo
        /*0018*/ 	.word	0x00000002
        /*0030*/ 	.string	""
        /*0030*/ 	.string	"ptxas"
        /*0030*/ 	.string	"Cuda compilation tools, release 13.0, V13.0.88"
        /*0030*/ 	.string	"Build cuda_13.0.r13.0/compiler.36424714_0"
        /*0030*/ 	.string	"-arch sm_100 -m 64 "



//--------------------- .note.nv.cuinfo           --------------------------
	.section	.note.nv.cuinfo,"",@"SHT_NOTE"
	.sectionflags	@"SHF_NOTE_NV_CUINFO"
        /*0018*/ 	.short	0x0002
        /*001a*/ 	.short	0x0064
        /*001c*/ 	.short	0x0082
	.zero		2


//--------------------- .nv.info                  --------------------------
	.section	.nv.info,"",@"SHT_CUDA_INFO"
	.align	4


	//----- nvinfo : EIATTR_REGCOUNT
	.align		4
        /*0000*/ 	.byte	0x04, 0x2f
        /*0002*/ 	.short	(.L_1 - .L_0)
	.align		4
.L_0:
        /*0004*/ 	.word	index@(_Z23compute_histogram_probsPfS_S_iiff)
        /*0008*/ 	.word	0x00000018


	//----- nvinfo : EIATTR_FRAME_SIZE
	.align		4
.L_1:
        /*000c*/ 	.byte	0x04, 0x11
        /*000e*/ 	.short	(.L_3 - .L_2)
	.align		4
.L_2:
        /*0010*/ 	.word	index@($__internal_0_$__cuda_sm3x_div_rn_noftz_f32_slowpath)
        /*0014*/ 	.word	0x00000000


	//----- nvinfo : EIATTR_FRAME_SIZE
	.align		4
.L_3:
        /*0018*/ 	.byte	0x04, 0x11
        /*001a*/ 	.short	(.L_5 - .L_4)
	.align		4
.L_4:
        /*001c*/ 	.word	index@(_Z23compute_histogram_probsPfS_S_iiff)
        /*0020*/ 	.word	0x00000000


	//----- nvinfo : EIATTR_MIN_STACK_SIZE
	.align		4
.L_5:
        /*0024*/ 	.byte	0x04, 0x12
        /*0026*/ 	.short	(.L_7 - .L_6)
	.align		4
.L_6:
        /*0028*/ 	.word	index@(_Z23compute_histogram_probsPfS_S_iiff)
        /*002c*/ 	.word	0x00000000
.L_7:


//--------------------- .nv.compat                --------------------------
	.section	.nv.compat,"",@"SHT_CUDA_COMPAT_INFO"
	.align	4
        /*0000*/ 	.byte	0x02, 0x09, 0x00, 0x00, 0x02, 0x02, 0x01, 0x00, 0x02, 0x05, 0x05, 0x00, 0x03, 0x07, 0x01, 0x01
        /*0010*/ 	.byte	0x02, 0x03, 0x00, 0x00, 0x02, 0x06, 0x01, 0x00, 0x04, 0x0b, 0x08, 0x00, 0x01, 0x00, 0x00, 0x00
        /*0020*/ 	.byte	0x00, 0x00, 0x00, 0x00


//--------------------- .nv.info._Z23compute_histogram_probsPfS_S_iiff --------------------------
	.section	.nv.info._Z23compute_histogram_probsPfS_S_iiff,"",@"SHT_CUDA_INFO"
	.sectionflags	@""
	.align	4


	//----- nvinfo : EIATTR_CUDA_API_VERSION
	.align		4
        /*0000*/ 	.byte	0x04, 0x37
        /*0002*/ 	.short	(.L_9 - .L_8)
.L_8:
        /*0004*/ 	.word	0x00000082


	//----- nvinfo : EIATTR_KPARAM_INFO
	.align		4
.L_9:
        /*0008*/ 	.byte	0x04, 0x17
        /*000a*/ 	.short	(.L_11 - .L_10)
.L_10:
        /*000c*/ 	.word	0x00000000
        /*0010*/ 	.short	0x0006
        /*0012*/ 	.short	0x0024
        /*0014*/ 	.byte	0x00, 0xf0, 0x11, 0x00


	//----- nvinfo : EIATTR_KPARAM_INFO
	.align		4
.L_11:
        /*0018*/ 	.byte	0x04, 0x17
        /*001a*/ 	.short	(.L_13 - .L_12)
.L_12:
        /*001c*/ 	.word	0x00000000
        /*0020*/ 	.short	0x0005
        /*0022*/ 	.short	0x0020
        /*0024*/ 	.byte	0x00, 0xf0, 0x11, 0x00


	//----- nvinfo : EIATTR_KPARAM_INFO
	.align		4
.L_13:
        /*0028*/ 	.byte	0x04, 0x17
        /*002a*/ 	.short	(.L_15 - .L_14)
.L_14:
        /*002c*/ 	.word	0x00000000
        /*0030*/ 	.short	0x0004
        /*0032*/ 	.short	0x001c
        /*0034*/ 	.byte	0x00, 0xf0, 0x11, 0x00


	//----- nvinfo : EIATTR_KPARAM_INFO
	.align		4
.L_15:
        /*0038*/ 	.byte	0x04, 0x17
        /*003a*/ 	.short	(.L_17 - .L_16)
.L_16:
        /*003c*/ 	.word	0x00000000
        /*0040*/ 	.short	0x0003
        /*0042*/ 	.short	0x0018
        /*0044*/ 	.byte	0x00, 0xf0, 0x11, 0x00


	//----- nvinfo : EIATTR_KPARAM_INFO
	.align		4
.L_17:
        /*0048*/ 	.byte	0x04, 0x17
        /*004a*/ 	.short	(.L_19 - .L_18)
.L_18:
        /*004c*/ 	.word	0x00000000
        /*0050*/ 	.short	0x0002
        /*0052*/ 	.short	0x0010
        /*0054*/ 	.byte	0x00, 0xf5, 0x21, 0x00


	//----- nvinfo : EIATTR_KPARAM_INFO
	.align		4
.L_19:
        /*0058*/ 	.byte	0x04, 0x17
        /*005a*/ 	.short	(.L_21 - .L_20)
.L_20:
        /*005c*/ 	.word	0x00000000
        /*0060*/ 	.short	0x0001
        /*0062*/ 	.short	0x0008
        /*0064*/ 	.byte	0x00, 0xf5, 0x21, 0x00


	//----- nvinfo : EIATTR_KPARAM_INFO
	.align		4
.L_21:
        /*0068*/ 	.byte	0x04, 0x17
        /*006a*/ 	.short	(.L_23 - .L_22)
.L_22:
        /*006c*/ 	.word	0x00000000
        /*0070*/ 	.short	0x0000
        /*0072*/ 	.short	0x0000
        /*0074*/ 	.byte	0x00, 0xf5, 0x21, 0x00


	//----- nvinfo : EIATTR_SPARSE_MMA_MASK
	.align		4
.L_23:
        /*0078*/ 	.byte	0x03, 0x50
        /*007a*/ 	.short	0x0000


	//----- nvinfo : EIATTR_MAXREG_COUNT
	.align		4
        /*007c*/ 	.byte	0x03, 0x1b
        /*007e*/ 	.short	0x00ff


	//----- nvinfo : EIATTR_MERCURY_ISA_VERSION
	.align		4
        /*0080*/ 	.byte	0x03, 0x5f
        /*0082*/ 	.short	0x0101


	//----- nvinfo : EIATTR_VRC_CTA_INIT_COUNT
	.align		4
        /*0084*/ 	.byte	0x02, 0x4a
	.zero		1
	.zero		1


	//----- nvinfo : EIATTR_EXIT_INSTR_OFFSETS
	.align		4
        /*0088*/ 	.byte	0x04, 0x1c
        /*008a*/ 	.short	(.L_25 - .L_24)


	//   ....[0]....
.L_24:
        /*008c*/ 	.word	0x00000070


	//   ....[1]....
        /*0090*/ 	.word	0x000000a0


	//   ....[2]....
        /*0094*/ 	.word	0x00000d90


	//   ....[3]....
        /*0098*/ 	.word	0x00001380


	//----- nvinfo : EIATTR_CRS_STACK_SIZE
	.align		4
.L_25:
        /*009c*/ 	.byte	0x04, 0x1e
        /*009e*/ 	.short	(.L_27 - .L_26)
.L_26:
        /*00a0*/ 	.word	0x00000000


	//----- nvinfo : EIATTR_CBANK_PARAM_SIZE
	.align		4
.L_27:
        /*00a4*/ 	.byte	0x03, 0x19
        /*00a6*/ 	.short	0x0028


	//----- nvinfo : EIATTR_PARAM_CBANK
	.align		4
        /*00a8*/ 	.byte	0x04, 0x0a
        /*00aa*/ 	.short	(.L_29 - .L_28)
	.align		4
.L_28:
        /*00ac*/ 	.word	index@(.nv.constant0._Z23compute_histogram_probsPfS_S_iiff)
        /*00b0*/ 	.short	0x0380
        /*00b2*/ 	.short	0x0028


	//----- nvinfo : EIATTR_SW_WAR
	.align		4
.L_29:
        /*00b4*/ 	.byte	0x04, 0x36
        /*00b6*/ 	.short	(.L_31 - .L_30)
.L_30:
        /*00b8*/ 	.word	0x00000008
.L_31:


//--------------------- .nv.callgraph             --------------------------
	.section	.nv.callgraph,"",@"SHT_CUDA_CALLGRAPH"
	.align	4
	.sectionentsize	8
	.align		4
        /*0000*/ 	.word	0x00000000
	.align		4
        /*0004*/ 	.word	0xffffffff
	.align		4
        /*0008*/ 	.word	0x00000000
	.align		4
        /*000c*/ 	.word	0xfffffffe
	.align		4
        /*0010*/ 	.word	0x00000000
	.align		4
        /*0014*/ 	.word	0xfffffffd
	.align		4
        /*0018*/ 	.word	0x00000000
	.align		4
        /*001c*/ 	.word	0xfffffffc


//--------------------- .text._Z23compute_histogram_probsPfS_S_iiff --------------------------
	.section	.text._Z23compute_histogram_probsPfS_S_iiff,"ax",@progbits
	.align	128
        .global         _Z23compute_histogram_probsPfS_S_iiff
        .type           _Z23compute_histogram_probsPfS_S_iiff,@function
        .size           _Z23compute_histogram_probsPfS_S_iiff,(.L_x_26 - _Z23compute_histogram_probsPfS_S_iiff)
        .other          _Z23compute_histogram_probsPfS_S_iiff,@"STO_CUDA_ENTRY STV_DEFAULT"
_Z23compute_histogram_probsPfS_S_iiff:
.text._Z23compute_histogram_probsPfS_S_iiff:
[----:B------:R-:W-:Y:S01]  /*0000*/  LDC R1, c[0x0][0x37c] ;  /* 0x0000df00ff017b82 */ /* 0x000fe20000000800 */
[----:B------:R-:W0:Y:S07]  /*0010*/  S2R R0, SR_TID.X ;  /* 0x0000000000007919 */ /* 0x000e2e0000002100 */
[----:B------:R-:W0:Y:S01]  /*0020*/  S2UR UR4, SR_CTAID.X ;  /* 0x00000000000479c3 */ /* 0x000e220000002500 */
[----:B------:R-:W1:Y:S07]  /*0030*/  LDCU UR5, c[0x0][0x398] ;  /* 0x00007300ff0577ac */ /* 0x000e6e0008000800 */
[----:B------:R-:W0:Y:S02]  /*0040*/  LDC R3, c[0x0][0x360] ;  /* 0x0000d800ff037b82 */ /* 0x000e240000000800 */
[----:B0-----:R-:W-:-:S05]  /*0050*/  IMAD R3, R3, UR4, R0 ;  /* 0x0000000403037c24 */ /* 0x001fca000f8e0200 */
[----:B-1----:R-:W-:-:S13]  /*0060*/  ISETP.GE.AND P0, PT, R3, UR5, PT ;  /* 0x0000000503007c0c */ /* 0x002fda000bf06270 */
[----:B------:R-:W-:Y:S05]  /*0070*/  @P0 EXIT ;  /* 0x000000000000094d */ /* 0x000fea0003800000 */
[----:B------:R-:W0:Y:S02]  /*0080*/  LDC R2, c[0x0][0x39c] ;  /* 0x0000e700ff027b82 */ /* 0x000e240000000800 */
[----:B0-----:R-:W-:-:S13]  /*0090*/  ISETP.GE.AND P0, PT, R2, 0x1, PT ;  /* 0x000000010200780c */ /* 0x001fda0003f06270 */
[----:B------:R-:W-:Y:S05]  /*00a0*/  @!P0 EXIT ;  /* 0x000000000000894d */ /* 0x000fea0003800000 */
[----:B------:R-:W0:Y:S01]  /*00b0*/  LDC.64 R8, c[0x0][0x380] ;  /* 0x0000e000ff087b82 */ /* 0x000e220000000a00 */
[----:B------:R-:W1:Y:S07]  /*00c0*/  LDCU.64 UR6, c[0x0][0x358] ;  /* 0x00006b00ff0677ac */ /* 0x000e6e0008000a00 */
[----:B------:R-:W2:Y:S01]  /*00d0*/  LDC.64 R4, c[0x0][0x390] ;  /* 0x0000e400ff047b82 */ /* 0x000ea20000000a00 */
[----:B0-----:R-:W-:-:S06]  /*00e0*/  IMAD.WIDE R8, R3, 0x4, R8 ;  /* 0x0000000403087825 */ /* 0x001fcc00078e0208 */
[----:B-1----:R0:W5:Y:S01]  /*00f0*/  LDG.E R8, desc[UR6][R8.64] ;  /* 0x0000000608087981 */ /* 0x002162000c1e1900 */
[----:B------:R-:W1:Y:S01]  /*0100*/  LDC R0, c[0x0][0x3a4] ;  /* 0x0000e900ff007b82 */ /* 0x000e620000000800 */
[----:B------:R-:W-:Y:S01]  /*0110*/  ISETP.NE.AND P0, PT, R2, 0x1, PT ;  /* 0x000000010200780c */ /* 0x000fe20003f05270 */
[----:B------:R-:W-:Y:S02]  /*0120*/  IMAD R3, R3, R2, RZ ;  /* 0x0000000203037224 */ /* 0x000fe400078e02ff */
[----:B------:R-:W-:Y:S02]  /*0130*/  IMAD.MOV.U32 R11, RZ, RZ, RZ ;  /* 0x000000ffff0b7224 */ /* 0x000fe400078e00ff */
[----:B--2---:R-:W-:-:S08]  /*0140*/  IMAD.WIDE R4, R3, 0x4, R4 ;  /* 0x0000000403047825 */ /* 0x004fd000078e0204 */
[----:B0-----:R-:W-:Y:S05]  /*0150*/  @!P0 BRA `(.L_x_0) ;  /* 0x0000000c00008947 */ /* 0x001fea0003800000 */
[----:B------:R-:W0:Y:S01]  /*0160*/  LDCU.64 UR4, c[0x0][0x388] ;  /* 0x00007100ff0477ac */ /* 0x000e220008000a00 */
[----:B------:R-:W2:Y:S01]  /*0170*/  LDC R10, c[0x0][0x3a4] ;  /* 0x0000e900ff0a7b82 */ /* 0x000ea20000000800 */
[----:B------:R-:W-:-:S05]  /*0180*/  LOP3.LUT R11, R2, 0x7ffffffe, RZ, 0xc0, !PT ;  /* 0x7ffffffe020b7812 */ /* 0x000fca00078ec0ff */
[----:B------:R-:W-:Y:S01]  /*0190*/  IMAD.MOV R9, RZ, RZ, -R11 ;  /* 0x000000ffff097224 */ /* 0x000fe200078e0a0b */
[----:B0-----:R-:W-:-:S04]  /*01a0*/  UIADD3 UR4, UP0, UPT, UR4, 0x4, URZ ;  /* 0x0000000404047890 */ /* 0x001fc8000ff1e0ff */
[----:B------:R-:W-:Y:S02]  /*01b0*/  UIADD3.X UR5, UPT, UPT, URZ, UR5, URZ, UP0, !UPT ;  /* 0x00000005ff057290 */ /* 0x000fe400087fe4ff */
[----:B------:R-:W-:-:S04]  /*01c0*/  MOV R6, UR4 ;  /* 0x0000000400067c02 */ /* 0x000fc80008000f00 */
[----:B------:R-:W-:-:S07]  /*01d0*/  IMAD.U32 R7, RZ, RZ, UR5 ;  /* 0x00000005ff077e24 */ /* 0x000fce000f8e00ff */
.L_x_9:
[----:B0-----:R-:W3:Y:S01]  /*01e0*/  LDG.E R3, desc[UR6][R6.64] ;  /* 0x0000000606037981 */ /* 0x001ee2000c1e1900 */
[----:B--2---:R-:W0:Y:S01]  /*01f0*/  MUFU.RCP R13, R10 ;  /* 0x0000000a000d7308 */ /* 0x004e220000001000 */
[----:B------:R-:W-:Y:S01]  /*0200*/  VIADD R9, R9, 0x2 ;  /* 0x0000000209097836 */ /* 0x000fe20000000000 */
[----:B------:R-:W-:Y:S04]  /*0210*/  BSSY.RECONVERGENT B0, `(.L_x_1) ;  /* 0x000000d000007945 */ /* 0x000fe80003800200 */
[----:B------:R-:W-:Y:S01]  /*0220*/  ISETP.NE.AND P2, PT, R9, RZ, PT ;  /* 0x000000ff0900720c */ /* 0x000fe20003f45270 */
[----:B0-----:R-:W-:-:S04]  /*0230*/  FFMA R2, R13, -R10, 1 ;  /* 0x3f8000000d027423 */ /* 0x001fc8000000080a */
[----:B------:R-:W-:Y:S01]  /*0240*/  FFMA R2, R13, R2, R13 ;  /* 0x000000020d027223 */ /* 0x000fe2000000000d */
[----:B---3-5:R-:W-:-:S04]  /*0250*/  FADD R3, -R8, R3 ;  /* 0x0000000308037221 */ /* 0x028fc80000000100 */
[----:B------:R-:W0:Y:S01]  /*0260*/  FCHK P0, R3, R10 ;  /* 0x0000000a03007302 */ /* 0x000e220000000000 */
[----:B------:R-:W-:-:S04]  /*0270*/  FFMA R13, R3, R2, RZ ;  /* 0x00000002030d7223 */ /* 0x000fc800000000ff */
[----:B------:R-:W-:-:S04]  /*0280*/  FFMA R12, R13, -R10, R3 ;  /* 0x8000000a0d0c7223 */ /* 0x000fc80000000003 */
[----:B------:R-:W-:Y:S01]  /*0290*/  FFMA R12, R2, R12, R13 ;  /* 0x0000000c020c7223 */ /* 0x000fe2000000000d */
[----:B0-----:R-:W-:Y:S06]  /*02a0*/  @!P0 BRA `(.L_x_2) ;  /* 0x00000000000c8947 */ /* 0x001fec0003800000 */
[----:B------:R-:W-:-:S07]  /*02b0*/  MOV R14, 0x2d0 ;  /* 0x000002d0000e7802 */ /* 0x000fce0000000f00 */
[----:B-1----:R-:W-:Y:S05]  /*02c0*/  CALL.REL.NOINC `($__internal_0_$__cuda_sm3x_div_rn_noftz_f32_slowpath) ;  /* 0x0000001000307944 */ /* 0x002fea0003c00000 */
[----:B------:R-:W-:-:S07]  /*02d0*/  MOV R12, R2 ;  /* 0x00000002000c7202 */ /* 0x000fce0000000f00 */
.L_x_2:
[----:B------:R-:W-:Y:S05]  /*02e0*/  BSYNC.RECONVERGENT B0 ;  /* 0x0000000000007941 */ /* 0x000fea0003800200 */
.L_x_1:
[----:B------:R-:W2:Y:S01]  /*02f0*/  LDG.E R3, desc[UR6][R6.64+-0x4] ;  /* 0xfffffc0606037981 */ /* 0x000ea2000c1e1900 */
[----:B------:R-:W-:Y:S02]  /*0300*/  HFMA2 R15, -RZ, RZ, 1.0087890625, -0.000686168670654296875 ;  /* 0x3c09919fff0f7431 */ /* 0x000fe400000001ff */
[C---:B------:R-:W-:Y:S01]  /*0310*/  FMUL R13, R12.reuse, R12 ;  /* 0x0000000c0c0d7220 */ /* 0x040fe20000400000 */
[----:B------:R-:W-:Y:S01]  /*0320*/  IMAD.MOV.U32 R2, RZ, RZ, 0x38eb4c3a ;  /* 0x38eb4c3aff027424 */ /* 0x000fe200078e00ff */
[C---:B------:R-:W-:Y:S01]  /*0330*/  FSETP.GE.AND P1, PT, |R12|.reuse, 1.0029599666595458984, PT ;  /* 0x3f8060fe0c00780b */ /* 0x040fe20003f26200 */
[----:B------:R-:W-:Y:S01]  /*0340*/  IMAD.MOV.U32 R14, RZ, RZ, 0x3aae005b ;  /* 0x3aae005bff0e7424 */ /* 0x000fe200078e00ff */
[----:B------:R-:W-:Y:S01]  /*0350*/  MOV R16, 0x3f69b4f9 ;  /* 0x3f69b4f900107802 */ /* 0x000fe20000000f00 */
[----:B------:R-:W-:Y:S01]  /*0360*/  IMAD.MOV.U32 R17, RZ, RZ, 0x3d24d99a ;  /* 0x3d24d99aff117424 */ /* 0x000fe200078e00ff */
[----:B------:R-:W-:Y:S01]  /*0370*/  FSEL R13, |R12|, R13, P1 ;  /* 0x0000000d0c0d7208 */ /* 0x000fe20000800200 */
[----:B------:R-:W0:Y:S01]  /*0380*/  MUFU.RCP R19, R10 ;  /* 0x0000000a00137308 */ /* 0x000e220000001000 */
[----:B------:R-:W-:Y:S01]  /*0390*/  FSEL R2, R2, 8.4834944573231041431e-05, P1 ;  /* 0x38b1e96a02027808 */ /* 0x000fe20000800000 */
[----:B------:R-:W-:Y:S01]  /*03a0*/  BSSY.RECONVERGENT B0, `(.L_x_3) ;  /* 0x000001f000007945 */ /* 0x000fe20003800200 */
[----:B------:R-:W-:-:S02]  /*03b0*/  FSEL R14, -R14, -0.00082130916416645050049, P1 ;  /* 0xba574d200e0e7808 */ /* 0x000fc40000800100 */
[----:B------:R-:W-:Y:S02]  /*03c0*/  FSEL R15, R15, 0.0052134888246655464172, P1 ;  /* 0x3baad5ea0f0f7808 */ /* 0x000fe40000800000 */
[----:B------:R-:W-:Y:S01]  /*03d0*/  FSEL R17, -R17, -0.026868773624300956726, P1 ;  /* 0xbcdc1be711117808 */ /* 0x000fe20000800100 */
[----:B------:R-:W-:Y:S01]  /*03e0*/  FFMA R2, R13, R2, R14 ;  /* 0x000000020d027223 */ /* 0x000fe2000000000e */
[----:B------:R-:W-:-:S03]  /*03f0*/  IMAD.MOV.U32 R14, RZ, RZ, 0x3e235519 ;  /* 0x3e235519ff0e7424 */ /* 0x000fc600078e00ff */
[C---:B------:R-:W-:Y:S02]  /*0400*/  FFMA R2, R13.reuse, R2, R15 ;  /* 0x000000020d027223 */ /* 0x040fe4000000000f */
[----:B------:R-:W-:Y:S01]  /*0410*/  FSEL R15, R14, 0.11284004896879196167, P1 ;  /* 0x3de718af0e0f7808 */ /* 0x000fe20000800000 */
[----:B------:R-:W-:Y:S02]  /*0420*/  IMAD.MOV.U32 R14, RZ, RZ, 0x3f210a14 ;  /* 0x3f210a14ff0e7424 */ /* 0x000fe400078e00ff */
[----:B------:R-:W-:Y:S01]  /*0430*/  FFMA R2, R13, R2, R17 ;  /* 0x000000020d027223 */ /* 0x000fe20000000011 */
[----:B------:R-:W-:-:S03]  /*0440*/  FSEL R17, R16, -0.37612664699554443359, P1 ;  /* 0xbec093ac10117808 */ /* 0x000fc60000800000 */
[----:B------:R-:W-:Y:S01]  /*0450*/  FFMA R2, R13, R2, R15 ;  /* 0x000000020d027223 */ /* 0x000fe2000000000f */
[----:B------:R-:W-:-:S03]  /*0460*/  FSEL R15, R14, 0.12837915122509002686, P1 ;  /* 0x3e0375d30e0f7808 */ /* 0x000fc60000800000 */
[C---:B------:R-:W-:Y:S01]  /*0470*/  FFMA R2, R13.reuse, R2, R17 ;  /* 0x000000020d027223 */ /* 0x040fe20000000011 */
[----:B------:R-:W-:-:S03]  /*0480*/  FSEL R17, -R13, R12, P1 ;  /* 0x0000000c0d117208 */ /* 0x000fc60000800100 */
[----:B------:R-:W-:-:S04]  /*0490*/  FFMA R2, R13, R2, R15 ;  /* 0x000000020d027223 */ /* 0x000fc8000000000f */
[----:B------:R-:W-:Y:S01]  /*04a0*/  FFMA R13, R2, R17, R17 ;  /* 0x00000011020d7223 */ /* 0x000fe20000000011 */
[----:B0-----:R-:W-:-:S03]  /*04b0*/  FFMA R2, R19, -R10, 1 ;  /* 0x3f80000013027423 */ /* 0x001fc6000000080a */
[----:B------:R-:W0:Y:S01]  /*04c0*/  @P1 MUFU.EX2 R14, R13 ;  /* 0x0000000d000e1308 */ /* 0x000e220000000800 */
[----:B------:R-:W-:Y:S01]  /*04d0*/  FFMA R2, R19, R2, R19 ;  /* 0x0000000213027223 */ /* 0x000fe20000000013 */
[----:B--2---:R-:W-:Y:S01]  /*04e0*/  FADD R17, -R8, R3 ;  /* 0x0000000308117221 */ /* 0x004fe20000000100 */
[----:B0-----:R-:W-:-:S05]  /*04f0*/  @P1 FADD R3, -R14, 1 ;  /* 0x3f8000000e031421 */ /* 0x001fca0000000100 */
[----:B------:R-:W0:Y:S01]  /*0500*/  FCHK P0, R17, R10 ;  /* 0x0000000a11007302 */ /* 0x000e220000000000 */
[----:B------:R-:W-:Y:S01]  /*0510*/  FFMA R15, R2, R17, RZ ;  /* 0x00000011020f7223 */ /* 0x000fe200000000ff */
[----:B------:R-:W-:-:S03]  /*0520*/  @P1 LOP3.LUT R13, R3, 0x80000000, R12, 0xb8, !PT ;  /* 0x80000000030d1812 */ /* 0x000fc600078eb80c */
[----:B------:R-:W-:-:S04]  /*0530*/  FFMA R16, R15, -R10, R17 ;  /* 0x8000000a0f107223 */ /* 0x000fc80000000011 */
[----:B------:R-:W-:Y:S01]  /*0540*/  FFMA R2, R2, R16, R15 ;  /* 0x0000001002027223 */ /* 0x000fe2000000000f */
[----:B0-----:R-:W-:Y:S06]  /*0550*/  @!P0 BRA `(.L_x_4) ;  /* 0x00000000000c8947 */ /* 0x001fec0003800000 */
[----:B------:R-:W-:Y:S01]  /*0560*/  IMAD.MOV.U32 R3, RZ, RZ, R17 ;  /* 0x000000ffff037224 */ /* 0x000fe200078e0011 */
[----:B------:R-:W-:-:S07]  /*0570*/  MOV R14, 0x590 ;  /* 0x00000590000e7802 */ /* 0x000fce0000000f00 */
[----:B-1----:R-:W-:Y:S05]  /*0580*/  CALL.REL.NOINC `($__internal_0_$__cuda_sm3x_div_rn_noftz_f32_slowpath) ;  /* 0x0000000c00807944 */ /* 0x002fea0003c00000 */
.L_x_4:
[----:B------:R-:W-:Y:S05]  /*0590*/  BSYNC.RECONVERGENT B0 ;  /* 0x0000000000007941 */ /* 0x000fea0003800200 */
.L_x_3:
[----:B------:R-:W-:Y:S02]  /*05a0*/  HFMA2 R12, -RZ, RZ, 0.61474609375, 16.90625 ;  /* 0x38eb4c3aff0c7431 */ /* 0x000fe400000001ff */
[C---:B------:R-:W-:Y:S01]  /*05b0*/  FMUL R3, R2.reuse, R2 ;  /* 0x0000000202037220 */ /* 0x040fe20000400000 */
[----:B------:R-:W-:Y:S01]  /*05c0*/  IMAD.MOV.U32 R14, RZ, RZ, 0x3aae005b ;  /* 0x3aae005bff0e7424 */ /* 0x000fe200078e00ff */
[C---:B------:R-:W-:Y:S01]  /*05d0*/  FSETP.GE.AND P0, PT, |R2|.reuse, 1.0029599666595458984, PT ;  /* 0x3f8060fe0200780b */ /* 0x040fe20003f06200 */
[----:B------:R-:W-:Y:S01]  /*05e0*/  IMAD.MOV.U32 R15, RZ, RZ, 0x3c09919f ;  /* 0x3c09919fff0f7424 */ /* 0x000fe200078e00ff */
[----:B------:R-:W-:Y:S01]  /*05f0*/  MOV R17, 0x3d24d99a ;  /* 0x3d24d99a00117802 */ /* 0x000fe20000000f00 */
[----:B------:R-:W-:Y:S01]  /*0600*/  IMAD.MOV.U32 R16, RZ, RZ, 0x3f69b4f9 ;  /* 0x3f69b4f9ff107424 */ /* 0x000fe200078e00ff */
[----:B------:R-:W-:Y:S02]  /*0610*/  FSEL R3, |R2|, R3, P0 ;  /* 0x0000000302037208 */ /* 0x000fe40000000200 */
[----:B------:R-:W-:-:S02]  /*0620*/  FSEL R14, -R14, -0.00082130916416645050049, P0 ;  /* 0xba574d200e0e7808 */ /* 0x000fc40000000100 */
[----:B------:R-:W-:Y:S02]  /*0630*/  FSEL R12, R12, 8.4834944573231041431e-05, P0 ;  /* 0x38b1e96a0c0c7808 */ /* 0x000fe40000000000 */
[----:B------:R-:W-:Y:S02]  /*0640*/  FSEL R15, R15, 0.0052134888246655464172, P0 ;  /* 0x3baad5ea0f0f7808 */ /* 0x000fe40000000000 */
[----:B------:R-:W-:Y:S01]  /*0650*/  FSEL R17, -R17, -0.026868773624300956726, P0 ;  /* 0xbcdc1be711117808 */ /* 0x000fe20000000100 */
[----:B------:R-:W-:Y:S01]  /*0660*/  FFMA R12, R3, R12, R14 ;  /* 0x0000000c030c7223 */ /* 0x000fe2000000000e */
[----:B------:R-:W-:-:S03]  /*0670*/  IMAD.MOV.U32 R14, RZ, RZ, 0x3e235519 ;  /* 0x3e235519ff0e7424 */ /* 0x000fc600078e00ff */
[C---:B------:R-:W-:Y:S02]  /*0680*/  FFMA R12, R3.reuse, R12, R15 ;  /* 0x0000000c030c7223 */ /* 0x040fe4000000000f */
[----:B------:R-:W-:Y:S01]  /*0690*/  FSEL R15, R14, 0.11284004896879196167, P0 ;  /* 0x3de718af0e0f7808 */ /* 0x000fe20000000000 */
[----:B------:R-:W-:Y:S02]  /*06a0*/  HFMA2 R14, -RZ, RZ, 1.7822265625, 0.000185489654541015625 ;  /* 0x3f210a14ff0e7431 */ /* 0x000fe400000001ff */
[----:B------:R-:W-:Y:S01]  /*06b0*/  FFMA R12, R3, R12, R17 ;  /* 0x0000000c030c7223 */ /* 0x000fe20000000011 */
[----:B------:R-:W-:-:S03]  /*06c0*/  FSEL R17, R16, -0.37612664699554443359, P0 ;  /* 0xbec093ac10117808 */ /* 0x000fc60000000000 */
[----:B------:R-:W-:-:S04]  /*06d0*/  FFMA R12, R3, R12, R15 ;  /* 0x0000000c030c7223 */ /* 0x000fc8000000000f */
[C---:B------:R-:W-:Y:S01]  /*06e0*/  FFMA R12, R3.reuse, R12, R17 ;  /* 0x0000000c030c7223 */ /* 0x040fe20000000011 */
[----:B------:R-:W-:Y:S02]  /*06f0*/  FSEL R15, R14, 0.12837915122509002686, P0 ;  /* 0x3e0375d30e0f7808 */ /* 0x000fe40000000000 */
[----:B------:R-:W-:-:S03]  /*0700*/  FSEL R17, -R3, R2, P0 ;  /* 0x0000000203117208 */ /* 0x000fc60000000100 */
[----:B------:R-:W-:-:S04]  /*0710*/  FFMA R12, R3, R12, R15 ;  /* 0x0000000c030c7223 */ /* 0x000fc8000000000f */
[----:B------:R-:W-:-:S04]  /*0720*/  FFMA R12, R12, R17, R17 ;  /* 0x000000110c0c7223 */ /* 0x000fc80000000011 */
[----:B------:R-:W0:Y:S02]  /*0730*/  @P0 MUFU.EX2 R3, R12 ;  /* 0x0000000c00030308 */ /* 0x000e240000000800 */
[----:B0-----:R-:W-:-:S05]  /*0740*/  @P0 FADD R3, -R3, 1 ;  /* 0x3f80000003030421 */ /* 0x001fca0000000100 */
[----:B------:R-:W-:-:S05]  /*0750*/  @P0 LOP3.LUT R12, R3, 0x80000000, R2, 0xb8, !PT ;  /* 0x80000000030c0812 */ /* 0x000fca00078eb802 */
[----:B------:R-:W-:-:S04]  /*0760*/  FADD R13, -R12, R13 ;  /* 0x0000000d0c0d7221 */ /* 0x000fc80000000100 */
[----:B------:R-:W-:-:S05]  /*0770*/  FMUL R13, R13, 0.5 ;  /* 0x3f0000000d0d7820 */ /* 0x000fca0000400000 */
[----:B------:R0:W-:Y:S04]  /*0780*/  STG.E desc[UR6][R4.64+0x4], R13 ;  /* 0x0000040d04007986 */ /* 0x0001e8000c101906 */
[----:B------:R-:W2:Y:S01]  /*0790*/  LDG.E R3, desc[UR6][R6.64+0x4] ;  /* 0x0000040606037981 */ /* 0x000ea2000c1e1900 */
[----:B------:R-:W3:Y:S01]  /*07a0*/  MUFU.RCP R15, R10 ;  /* 0x0000000a000f7308 */ /* 0x000ee20000001000 */
[----:B------:R-:W-:Y:S01]  /*07b0*/  BSSY.RECONVERGENT B0, `(.L_x_5) ;  /* 0x000000d000007945 */ /* 0x000fe20003800200 */
[----:B---3--:R-:W-:-:S04]  /*07c0*/  FFMA R2, R15, -R10, 1 ;  /* 0x3f8000000f027423 */ /* 0x008fc8000000080a */
[----:B------:R-:W-:Y:S01]  /*07d0*/  FFMA R2, R15, R2, R15 ;  /* 0x000000020f027223 */ /* 0x000fe2000000000f */
[----:B--2---:R-:W-:-:S04]  /*07e0*/  FADD R14, -R8, R3 ;  /* 0x00000003080e7221 */ /* 0x004fc80000000100 */
[----:B------:R-:W2:Y:S01]  /*07f0*/  FCHK P0, R14, R10 ;  /* 0x0000000a0e007302 */ /* 0x000ea20000000000 */
[----:B------:R-:W-:-:S04]  /*0800*/  FFMA R3, R2, R14, RZ ;  /* 0x0000000e02037223 */ /* 0x000fc800000000ff */
[----:B------:R-:W-:-:S04]  /*0810*/  FFMA R12, R3, -R10, R14 ;  /* 0x8000000a030c7223 */ /* 0x000fc8000000000e */
[----:B------:R-:W-:Y:S01]  /*0820*/  FFMA R3, R2, R12, R3 ;  /* 0x0000000c02037223 */ /* 0x000fe20000000003 */
[----:B0-2---:R-:W-:Y:S06]  /*0830*/  @!P0 BRA `(.L_x_6) ;  /* 0x0000000000108947 */ /* 0x005fec0003800000 */
[----:B------:R-:W-:Y:S01]  /*0840*/  IMAD.MOV.U32 R3, RZ, RZ, R14 ;  /* 0x000000ffff037224 */ /* 0x000fe200078e000e */
[----:B------:R-:W-:-:S07]  /*0850*/  MOV R14, 0x870 ;  /* 0x00000870000e7802 */ /* 0x000fce0000000f00 */
[----:B-1----:R-:W-:Y:S05]  /*0860*/  CALL.REL.NOINC `($__internal_0_$__cuda_sm3x_div_rn_noftz_f32_slowpath) ;  /* 0x0000000800c87944 */ /* 0x002fea0003c00000 */
[----:B------:R-:W-:-:S07]  /*0870*/  IMAD.MOV.U32 R3, RZ, RZ, R2 ;  /* 0x000000ffff037224 */ /* 0x000fce00078e0002 */
.L_x_6:
[----:B------:R-:W-:Y:S05]  /*0880*/  BSYNC.RECONVERGENT B0 ;  /* 0x0000000000007941 */ /* 0x000fea0003800200 */
.L_x_5:
[----:B------:R-:W2:Y:S01]  /*0890*/  LDG.E R13, desc[UR6][R6.64] ;  /* 0x00000006060d7981 */ /* 0x000ea2000c1e1900 */
[C---:B------:R-:W-:Y:S01]  /*08a0*/  FMUL R2, R3.reuse, R3 ;  /* 0x0000000303027220 */ /* 0x040fe20000400000 */
[----:B------:R-:W-:Y:S01]  /*08b0*/  IMAD.MOV.U32 R17, RZ, RZ, 0x3aae005b ;  /* 0x3aae005bff117424 */ /* 0x000fe200078e00ff */
[C---:B------:R-:W-:Y:S01]  /*08c0*/  FSETP.GE.AND P1, PT, |R3|.reuse, 1.0029599666595458984, PT ;  /* 0x3f8060fe0300780b */ /* 0x040fe20003f26200 */
[----:B------:R-:W-:Y:S01]  /*08d0*/  HFMA2 R14, -RZ, RZ, 1.28515625, -179.25 ;  /* 0x3d24d99aff0e7431 */ /* 0x000fe200000001ff */
[----:B------:R-:W-:Y:S01]  /*08e0*/  MOV R15, 0x38eb4c3a ;  /* 0x38eb4c3a000f7802 */ /* 0x000fe20000000f00 */
[----:B------:R-:W-:Y:S01]  /*08f0*/  IMAD.MOV.U32 R12, RZ, RZ, 0x3c09919f ;  /* 0x3c09919fff0c7424 */ /* 0x000fe200078e00ff */
[----:B------:R-:W-:Y:S01]  /*0900*/  FSEL R2, |R3|, R2, P1 ;  /* 0x0000000203027208 */ /* 0x000fe20000800200 */
[----:B------:R-:W-:Y:S01]  /*0910*/  IMAD.MOV.U32 R16, RZ, RZ, 0x3e235519 ;  /* 0x3e235519ff107424 */ /* 0x000fe200078e00ff */
[----:B------:R-:W-:Y:S01]  /*0920*/  FSEL R15, R15, 8.4834944573231041431e-05, P1 ;  /* 0x38b1e96a0f0f7808 */ /* 0x000fe20000800000 */
[----:B------:R-:W0:Y:S01]  /*0930*/  MUFU.RCP R19, R10 ;  /* 0x0000000a00137308 */ /* 0x000e220000001000 */
[----:B------:R-:W-:Y:S01]  /*0940*/  FSEL R17, -R17, -0.00082130916416645050049, P1 ;  /* 0xba574d2011117808 */ /* 0x000fe20000800100 */
[----:B------:R-:W-:Y:S01]  /*0950*/  BSSY.RECONVERGENT B0, `(.L_x_7) ;  /* 0x000001e000007945 */ /* 0x000fe20003800200 */
[----:B------:R-:W-:-:S02]  /*0960*/  FSEL R12, R12, 0.0052134888246655464172, P1 ;  /* 0x3baad5ea0c0c7808 */ /* 0x000fc40000800000 */
[----:B------:R-:W-:Y:S01]  /*0970*/  FSEL R14, -R14, -0.026868773624300956726, P1 ;  /* 0xbcdc1be70e0e7808 */ /* 0x000fe20000800100 */
[----:B------:R-:W-:Y:S01]  /*0980*/  FFMA R15, R2, R15, R17 ;  /* 0x0000000f020f7223 */ /* 0x000fe20000000011 */
[----:B------:R-:W-:-:S03]  /*0990*/  MOV R17, 0x3f69b4f9 ;  /* 0x3f69b4f900117802 */ /* 0x000fc60000000f00 */
[----:B------:R-:W-:Y:S01]  /*09a0*/  FFMA R15, R2, R15, R12 ;  /* 0x0000000f020f7223 */ /* 0x000fe2000000000c */
[----:B------:R-:W-:Y:S01]  /*09b0*/  FSEL R12, R16, 0.11284004896879196167, P1 ;  /* 0x3de718af100c7808 */ /* 0x000fe20000800000 */
[----:B------:R-:W-:Y:S02]  /*09c0*/  IMAD.MOV.U32 R16, RZ, RZ, 0x3f210a14 ;  /* 0x3f210a14ff107424 */ /* 0x000fe400078e00ff */
[C---:B------:R-:W-:Y:S01]  /*09d0*/  FFMA R15, R2.reuse, R15, R14 ;  /* 0x0000000f020f7223 */ /* 0x040fe2000000000e */
[----:B------:R-:W-:Y:S02]  /*09e0*/  FSEL R14, R17, -0.37612664699554443359, P1 ;  /* 0xbec093ac110e7808 */ /* 0x000fe40000800000 */
[C---:B------:R-:W-:Y:S01]  /*09f0*/  FSEL R17, -R2.reuse, R3, P1 ;  /* 0x0000000302117208 */ /* 0x040fe20000800100 */
[----:B------:R-:W-:Y:S01]  /*0a00*/  FFMA R15, R2, R15, R12 ;  /* 0x0000000f020f7223 */ /* 0x000fe2000000000c */
[----:B------:R-:W-:-:S03]  /*0a10*/  FSEL R12, R16, 0.12837915122509002686, P1 ;  /* 0x3e0375d3100c7808 */ /* 0x000fc60000800000 */
[----:B------:R-:W-:-:S04]  /*0a20*/  FFMA R15, R2, R15, R14 ;  /* 0x0000000f020f7223 */ /* 0x000fc8000000000e */
[----:B------:R-:W-:Y:S01]  /*0a30*/  FFMA R12, R2, R15, R12 ;  /* 0x0000000f020c7223 */ /* 0x000fe2000000000c */
[----:B0-----:R-:W-:-:S03]  /*0a40*/  FFMA R2, R19, -R10, 1 ;  /* 0x3f80000013027423 */ /* 0x001fc6000000080a */
[----:B------:R-:W-:Y:S01]  /*0a50*/  FFMA R12, R12, R17, R17 ;  /* 0x000000110c0c7223 */ /* 0x000fe20000000011 */
[----:B------:R-:W-:-:S03]  /*0a60*/  FFMA R2, R19, R2, R19 ;  /* 0x0000000213027223 */ /* 0x000fc60000000013 */
[----:B------:R-:W0:Y:S02]  /*0a70*/  @P1 MUFU.EX2 R14, R12 ;  /* 0x0000000c000e1308 */ /* 0x000e240000000800 */
[----:B0-----:R-:W-:-:S05]  /*0a80*/  @P1 FADD R14, -R14, 1 ;  /* 0x3f8000000e0e1421 */ /* 0x001fca0000000100 */
[----:B------:R-:W-:Y:S01]  /*0a90*/  @P1 LOP3.LUT R12, R14, 0x80000000, R3, 0xb8, !PT ;  /* 0x800000000e0c1812 */ /* 0x000fe200078eb803 */
[----:B--2---:R-:W-:-:S04]  /*0aa0*/  FADD R16, -R8, R13 ;  /* 0x0000000d08107221 */ /* 0x004fc80000000100 */
[----:B------:R-:W0:Y:S01]  /*0ab0*/  FCHK P0, R16, R10 ;  /* 0x0000000a10007302 */ /* 0x000e220000000000 */
[----:B------:R-:W-:-:S04]  /*0ac0*/  FFMA R13, R2, R16, RZ ;  /* 0x00000010020d7223 */ /* 0x000fc800000000ff */
[----:B------:R-:W-:-:S04]  /*0ad0*/  FFMA R15, R13, -R10, R16 ;  /* 0x8000000a0d0f7223 */ /* 0x000fc80000000010 */
[----:B------:R-:W-:Y:S01]  /*0ae0*/  FFMA R2, R2, R15, R13 ;  /* 0x0000000f02027223 */ /* 0x000fe2000000000d */
[----:B0-----:R-:W-:Y:S06]  /*0af0*/  @!P0 BRA `(.L_x_8) ;  /* 0x00000000000c8947 */ /* 0x001fec0003800000 */
[----:B------:R-:W-:Y:S02]  /*0b00*/  MOV R3, R16 ;  /* 0x0000001000037202 */ /* 0x000fe40000000f00 */
[----:B------:R-:W-:-:S07]  /*0b10*/  MOV R14, 0xb30 ;  /* 0x00000b30000e7802 */ /* 0x000fce0000000f00 */
[----:B-1----:R-:W-:Y:S05]  /*0b20*/  CALL.REL.NOINC `($__internal_0_$__cuda_sm3x_div_rn_noftz_f32_slowpath) ;  /* 0x0000000800187944 */ /* 0x002fea0003c00000 */
.L_x_8:
[----:B------:R-:W-:Y:S05]  /*0b30*/  BSYNC.RECONVERGENT B0 ;  /* 0x0000000000007941 */ /* 0x000fea0003800200 */
.L_x_7:
[----:B------:R-:W-:Y:S02]  /*0b40*/  HFMA2 R16, -RZ, RZ, 0.8349609375, 5.424022674560546875e-06 ;  /* 0x3aae005bff107431 */ /* 0x000fe400000001ff */
[C---:B------:R-:W-:Y:S01]  /*0b50*/  FMUL R3, R2.reuse, R2 ;  /* 0x0000000202037220 */ /* 0x040fe20000400000 */
[----:B------:R-:W-:Y:S01]  /*0b60*/  IMAD.MOV.U32 R14, RZ, RZ, 0x38eb4c3a ;  /* 0x38eb4c3aff0e7424 */ /* 0x000fe200078e00ff */
[C---:B------:R-:W-:Y:S01]  /*0b70*/  FSETP.GE.AND P0, PT, |R2|.reuse, 1.0029599666595458984, PT ;  /* 0x3f8060fe0200780b */ /* 0x040fe20003f06200 */
[----:B------:R-:W-:Y:S01]  /*0b80*/  IMAD.MOV.U32 R13, RZ, RZ, 0x3c09919f ;  /* 0x3c09919fff0d7424 */ /* 0x000fe200078e00ff */
[----:B------:R-:W-:Y:S01]  /*0b90*/  MOV R15, 0x3d24d99a ;  /* 0x3d24d99a000f7802 */ /* 0x000fe20000000f00 */
[----:B------:R-:W-:Y:S01]  /*0ba0*/  HFMA2 R17, -RZ, RZ, 1.8525390625, -0.310791015625 ;  /* 0x3f69b4f9ff117431 */ /* 0x000fe200000001ff */
[----:B------:R-:W-:Y:S02]  /*0bb0*/  FSEL R3, |R2|, R3, P0 ;  /* 0x0000000302037208 */ /* 0x000fe40000000200 */
[----:B------:R-:W-:-:S02]  /*0bc0*/  FSEL R14, R14, 8.4834944573231041431e-05, P0 ;  /* 0x38b1e96a0e0e7808 */ /* 0x000fc40000000000 */
[----:B------:R-:W-:Y:S02]  /*0bd0*/  FSEL R16, -R16, -0.00082130916416645050049, P0 ;  /* 0xba574d2010107808 */ /* 0x000fe40000000100 */
        /* <DEDUP_REMOVED lines=9> */
[C---:B------:R-:W-:Y:S01]  /*0c70*/  FFMA R14, R3.reuse, R14, R13 ;  /* 0x0000000e030e7223 */ /* 0x040fe2000000000d */
[----:B------:R-:W-:Y:S02]  /*0c80*/  FSEL R13, R16, 0.12837915122509002686, P0 ;  /* 0x3e0375d3100d7808 */ /* 0x000fe40000000000 */
[C---:B------:R-:W-:Y:S01]  /*0c90*/  FSEL R16, -R3.reuse, R2, P0 ;  /* 0x0000000203107208 */ /* 0x040fe20000000100 */
[----:B------:R-:W-:-:S04]  /*0ca0*/  FFMA R14, R3, R14, R15 ;  /* 0x0000000e030e7223 */ /* 0x000fc8000000000f */
[----:B------:R-:W-:-:S04]  /*0cb0*/  FFMA R13, R3, R14, R13 ;  /* 0x0000000e030d7223 */ /* 0x000fc8000000000d */
[----:B------:R-:W-:-:S04]  /*0cc0*/  FFMA R13, R13, R16, R16 ;  /* 0x000000100d0d7223 */ /* 0x000fc80000000010 */
[----:B------:R-:W0:Y:S02]  /*0cd0*/  @P0 MUFU.EX2 R3, R13 ;  /* 0x0000000d00030308 */ /* 0x000e240000000800 */
[----:B0-----:R-:W-:-:S05]  /*0ce0*/  @P0 FADD R3, -R3, 1 ;  /* 0x3f80000003030421 */ /* 0x001fca0000000100 */
[----:B------:R-:W-:Y:S02]  /*0cf0*/  @P0 LOP3.LUT R13, R3, 0x80000000, R2, 0xb8, !PT ;  /* 0x80000000030d0812 */ /* 0x000fe400078eb802 */
[----:B------:R-:W-:-:S03]  /*0d00*/  IADD3 R6, P0, PT, R6, 0x8, RZ ;  /* 0x0000000806067810 */ /* 0x000fc60007f1e0ff */
[----:B------:R-:W-:Y:S01]  /*0d10*/  FADD R12, -R13, R12 ;  /* 0x0000000c0d0c7221 */ /* 0x000fe20000000100 */
[----:B------:R-:W-:-:S03]  /*0d20*/  IADD3.X R7, PT, PT, RZ, R7, RZ, P0, !PT ;  /* 0x00000007ff077210 */ /* 0x000fc600007fe4ff */
[----:B------:R-:W-:-:S05]  /*0d30*/  FMUL R3, R12, 0.5 ;  /* 0x3f0000000c037820 */ /* 0x000fca0000400000 */
[----:B------:R0:W-:Y:S01]  /*0d40*/  STG.E desc[UR6][R4.64+0x4], R3 ;  /* 0x0000040304007986 */ /* 0x0001e2000c101906 */
[----:B------:R-:W-:Y:S05]  /*0d50*/  @P2 BRA `(.L_x_9) ;  /* 0xfffffff400202947 */ /* 0x000fea000383ffff */
.L_x_0:
[----:B------:R-:W2:Y:S02]  /*0d60*/  LDC R2, c[0x0][0x39c] ;  /* 0x0000e700ff027b82 */ /* 0x000ea40000000800 */
[----:B--2---:R-:W-:-:S04]  /*0d70*/  LOP3.LUT R2, R2, 0x1, RZ, 0xc0, !PT ;  /* 0x0000000102027812 */ /* 0x004fc800078ec0ff */
[----:B------:R-:W-:-:S13]  /*0d80*/  ISETP.NE.U32.AND P0, PT, R2, 0x1, PT ;  /* 0x000000010200780c */ /* 0x000fda0003f05070 */
[----:B------:R-:W-:Y:S05]  /*0d90*/  @P0 EXIT ;  /* 0x000000000000094d */ /* 0x000fea0003800000 */
[----:B------:R-:W2:Y:S08]  /*0da0*/  LDC.64 R6, c[0x0][0x388] ;  /* 0x0000e200ff067b82 */ /* 0x000eb00000000a00 */
[----:B------:R-:W3:Y:S01]  /*0db0*/  LDC R9, c[0x0][0x3a4] ;  /* 0x0000e900ff097b82 */ /* 0x000ee20000000800 */
[----:B--2---:R-:W-:-:S05]  /*0dc0*/  IMAD.WIDE.U32 R6, R11, 0x4, R6 ;  /* 0x000000040b067825 */ /* 0x004fca00078e0006 */
[----:B0-----:R-:W2:Y:S01]  /*0dd0*/  LDG.E R3, desc[UR6][R6.64+0x4] ;  /* 0x0000040606037981 */ /* 0x001ea2000c1e1900 */
[----:B------:R-:W-:Y:S01]  /*0de0*/  BSSY.RECONVERGENT B0, `(.L_x_10) ;  /* 0x000000e000007945 */ /* 0x000fe20003800200 */
[----:B---3--:R-:W0:Y:S02]  /*0df0*/  MUFU.RCP R2, R9 ;  /* 0x0000000900027308 */ /* 0x008e240000001000 */
[----:B0-----:R-:W-:-:S04]  /*0e00*/  FFMA R11, R2, -R9, 1 ;  /* 0x3f800000020b7423 */ /* 0x001fc80000000809 */
[----:B------:R-:W-:Y:S01]  /*0e10*/  FFMA R2, R2, R11, R2 ;  /* 0x0000000b02027223 */ /* 0x000fe20000000002 */
[----:B--2--5:R-:W-:-:S04]  /*0e20*/  FADD R12, -R8, R3 ;  /* 0x00000003080c7221 */ /* 0x024fc80000000100 */
[----:B------:R-:W0:Y:S01]  /*0e30*/  FCHK P0, R12, R9 ;  /* 0x000000090c007302 */ /* 0x000e220000000000 */
[----:B------:R-:W-:-:S04]  /*0e40*/  FFMA R3, R2, R12, RZ ;  /* 0x0000000c02037223 */ /* 0x000fc800000000ff */
[----:B------:R-:W-:-:S04]  /*0e50*/  FFMA R10, R3, -R9, R12 ;  /* 0x80000009030a7223 */ /* 0x000fc8000000000c */
[----:B------:R-:W-:Y:S01]  /*0e60*/  FFMA R3, R2, R10, R3 ;  /* 0x0000000a02037223 */ /* 0x000fe20000000003 */
[----:B0-----:R-:W-:Y:S06]  /*0e70*/  @!P0 BRA `(.L_x_11) ;  /* 0x0000000000108947 */ /* 0x001fec0003800000 */
[----:B------:R-:W-:Y:S01]  /*0e80*/  IMAD.MOV.U32 R3, RZ, RZ, R12 ;  /* 0x000000ffff037224 */ /* 0x000fe200078e000c */
[----:B------:R-:W-:-:S07]  /*0e90*/  MOV R14, 0xeb0 ;  /* 0x00000eb0000e7802 */ /* 0x000fce0000000f00 */
[----:B-1----:R-:W-:Y:S05]  /*0ea0*/  CALL.REL.NOINC `($__internal_0_$__cuda_sm3x_div_rn_noftz_f32_slowpath) ;  /* 0x0000000400387944 */ /* 0x002fea0003c00000 */
[----:B------:R-:W-:-:S07]  /*0eb0*/  MOV R3, R2 ;  /* 0x0000000200037202 */ /* 0x000fce0000000f00 */
.L_x_11:
[----:B------:R-:W-:Y:S05]  /*0ec0*/  BSYNC.RECONVERGENT B0 ;  /* 0x0000000000007941 */ /* 0x000fea0003800200 */
.L_x_10:
[----:B------:R0:W2:Y:S01]  /*0ed0*/  LDG.E R7, desc[UR6][R6.64] ;  /* 0x0000000606077981 */ /* 0x0000a2000c1e1900 */
[----:B------:R-:W-:Y:S02]  /*0ee0*/  HFMA2 R13, -RZ, RZ, 0.8349609375, 5.424022674560546875e-06 ;  /* 0x3aae005bff0d7431 */ /* 0x000fe400000001ff */
[C---:B------:R-:W-:Y:S01]  /*0ef0*/  FMUL R2, R3.reuse, R3 ;  /* 0x0000000303027220 */ /* 0x040fe20000400000 */
[----:B------:R-:W-:Y:S01]  /*0f00*/  IMAD.MOV.U32 R11, RZ, RZ, 0x38eb4c3a ;  /* 0x38eb4c3aff0b7424 */ /* 0x000fe200078e00ff */
[C---:B------:R-:W-:Y:S01]  /*0f10*/  FSETP.GE.AND P1, PT, |R3|.reuse, 1.0029599666595458984, PT ;  /* 0x3f8060fe0300780b */ /* 0x040fe20003f26200 */
[----:B------:R-:W3:Y:S01]  /*0f20*/  LDC R9, c[0x0][0x3a4] ;  /* 0x0000e900ff097b82 */ /* 0x000ee20000000800 */
[----:B------:R-:W-:Y:S01]  /*0f30*/  IMAD.MOV.U32 R10, RZ, RZ, 0x3c09919f ;  /* 0x3c09919fff0a7424 */ /* 0x000fe200078e00ff */
[----:B------:R-:W-:Y:S01]  /*0f40*/  MOV R12, 0x3d24d99a ;  /* 0x3d24d99a000c7802 */ /* 0x000fe20000000f00 */
[----:B------:R-:W-:Y:S01]  /*0f50*/  BSSY.RECONVERGENT B0, `(.L_x_12) ;  /* 0x0000023000007945 */ /* 0x000fe20003800200 */
[----:B------:R-:W-:-:S02]  /*0f60*/  FSEL R2, |R3|, R2, P1 ;  /* 0x0000000203027208 */ /* 0x000fc40000800200 */
[----:B------:R-:W-:Y:S02]  /*0f70*/  FSEL R11, R11, 8.4834944573231041431e-05, P1 ;  /* 0x38b1e96a0b0b7808 */ /* 0x000fe40000800000 */
[----:B------:R-:W-:Y:S02]  /*0f80*/  FSEL R13, -R13, -0.00082130916416645050049, P1 ;  /* 0xba574d200d0d7808 */ /* 0x000fe40000800100 */
[----:B0-----:R-:W-:Y:S02]  /*0f90*/  FSEL R6, R10, 0.0052134888246655464172, P1 ;  /* 0x3baad5ea0a067808 */ /* 0x001fe40000800000 */
[----:B------:R-:W-:Y:S01]  /*0fa0*/  FSEL R10, -R12, -0.026868773624300956726, P1 ;  /* 0xbcdc1be70c0a7808 */ /* 0x000fe20000800100 */
[----:B------:R-:W-:Y:S01]  /*0fb0*/  FFMA R11, R2, R11, R13 ;  /* 0x0000000b020b7223 */ /* 0x000fe2000000000d */
[----:B------:R-:W-:Y:S02]  /*0fc0*/  HFMA2 R12, -RZ, RZ, 1.8525390625, -0.310791015625 ;  /* 0x3f69b4f9ff0c7431 */ /* 0x000fe400000001ff */
[----:B------:R-:W-:-:S02]  /*0fd0*/  IMAD.MOV.U32 R13, RZ, RZ, 0x3e235519 ;  /* 0x3e235519ff0d7424 */ /* 0x000fc400078e00ff */
[----:B------:R-:W-:-:S03]  /*0fe0*/  FFMA R11, R2, R11, R6 ;  /* 0x0000000b020b7223 */ /* 0x000fc60000000006 */
[----:B------:R-:W-:Y:S01]  /*0ff0*/  FSEL R6, R13, 0.11284004896879196167, P1 ;  /* 0x3de718af0d067808 */ /* 0x000fe20000800000 */
[----:B------:R-:W-:Y:S01]  /*1000*/  FFMA R11, R2, R11, R10 ;  /* 0x0000000b020b7223 */ /* 0x000fe2000000000a */
[----:B------:R-:W-:Y:S01]  /*1010*/  IMAD.MOV.U32 R13, RZ, RZ, 0x3f210a14 ;  /* 0x3f210a14ff0d7424 */ /* 0x000fe200078e00ff */
[----:B------:R-:W-:Y:S02]  /*1020*/  FSEL R10, R12, -0.37612664699554443359, P1 ;  /* 0xbec093ac0c0a7808 */ /* 0x000fe40000800000 */
[C---:B------:R-:W-:Y:S01]  /*1030*/  FFMA R11, R2.reuse, R11, R6 ;  /* 0x0000000b020b7223 */ /* 0x040fe20000000006 */
[----:B---3--:R-:W0:Y:S01]  /*1040*/  MUFU.RCP R14, R9 ;  /* 0x00000009000e7308 */ /* 0x008e220000001000 */
[----:B------:R-:W-:Y:S02]  /*1050*/  FSEL R6, R13, 0.12837915122509002686, P1 ;  /* 0x3e0375d30d067808 */ /* 0x000fe40000800000 */
[C---:B------:R-:W-:Y:S01]  /*1060*/  FFMA R11, R2.reuse, R11, R10 ;  /* 0x0000000b020b7223 */ /* 0x040fe2000000000a */
[----:B------:R-:W-:-:S03]  /*1070*/  FSEL R13, -R2, R3, P1 ;  /* 0x00000003020d7208 */ /* 0x000fc60000800100 */
[----:B------:R-:W-:-:S04]  /*1080*/  FFMA R6, R2, R11, R6 ;  /* 0x0000000b02067223 */ /* 0x000fc80000000006 */
[----:B------:R-:W-:-:S04]  /*1090*/  FFMA R6, R6, R13, R13 ;  /* 0x0000000d06067223 */ /* 0x000fc8000000000d */
[----:B------:R-:W3:Y:S01]  /*10a0*/  @P1 MUFU.EX2 R10, R6 ;  /* 0x00000006000a1308 */ /* 0x000ee20000000800 */
[----:B0-----:R-:W-:-:S04]  /*10b0*/  FFMA R11, R14, -R9, 1 ;  /* 0x3f8000000e0b7423 */ /* 0x001fc80000000809 */
[----:B------:R-:W-:Y:S01]  /*10c0*/  FFMA R2, R14, R11, R14 ;  /* 0x0000000b0e027223 */ /* 0x000fe2000000000e */
[----:B---3--:R-:W-:-:S05]  /*10d0*/  @P1 FADD R10, -R10, 1 ;  /* 0x3f8000000a0a1421 */ /* 0x008fca0000000100 */
        /* <DEDUP_REMOVED lines=10> */
.L_x_13:
[----:B------:R-:W-:Y:S05]  /*1180*/  BSYNC.RECONVERGENT B0 ;  /* 0x0000000000007941 */ /* 0x000fea0003800200 */
.L_x_12:
[C---:B------:R-:W-:Y:S01]  /*1190*/  FMUL R3, R2.reuse, R2 ;  /* 0x0000000202037220 */ /* 0x040fe20000400000 */
[----:B-1----:R-:W-:Y:S01]  /*11a0*/  IMAD.MOV.U32 R0, RZ, RZ, 0x38eb4c3a ;  /* 0x38eb4c3aff007424 */ /* 0x002fe200078e00ff */
[C---:B------:R-:W-:Y:S01]  /*11b0*/  FSETP.GE.AND P0, PT, |R2|.reuse, 1.0029599666595458984, PT ;  /* 0x3f8060fe0200780b */ /* 0x040fe20003f06200 */
[----:B------:R-:W-:Y:S01]  /*11c0*/  HFMA2 R9, -RZ, RZ, 1.28515625, -179.25 ;  /* 0x3d24d99aff097431 */ /* 0x000fe200000001ff */
[----:B------:R-:W-:Y:S01]  /*11d0*/  MOV R8, 0x3aae005b ;  /* 0x3aae005b00087802 */ /* 0x000fe20000000f00 */
[----:B------:R-:W-:Y:S01]  /*11e0*/  IMAD.MOV.U32 R7, RZ, RZ, 0x3c09919f ;  /* 0x3c09919fff077424 */ /* 0x000fe200078e00ff */
[----:B------:R-:W-:Y:S02]  /*11f0*/  FSEL R3, |R2|, R3, P0 ;  /* 0x0000000302037208 */ /* 0x000fe40000000200 */
[----:B------:R-:W-:Y:S02]  /*1200*/  FSEL R0, R0, 8.4834944573231041431e-05, P0 ;  /* 0x38b1e96a00007808 */ /* 0x000fe40000000000 */
[----:B------:R-:W-:-:S02]  /*1210*/  FSEL R8, -R8, -0.00082130916416645050049, P0 ;  /* 0xba574d2008087808 */ /* 0x000fc40000000100 */
[----:B------:R-:W-:Y:S02]  /*1220*/  FSEL R7, R7, 0.0052134888246655464172, P0 ;  /* 0x3baad5ea07077808 */ /* 0x000fe40000000000 */
[----:B------:R-:W-:Y:S01]  /*1230*/  FSEL R9, -R9, -0.026868773624300956726, P0 ;  /* 0xbcdc1be709097808 */ /* 0x000fe20000000100 */
[C---:B------:R-:W-:Y:S01]  /*1240*/  FFMA R0, R3.reuse, R0, R8 ;  /* 0x0000000003007223 */ /* 0x040fe20000000008 */
[----:B------:R-:W-:Y:S01]  /*1250*/  IMAD.MOV.U32 R8, RZ, RZ, 0x3e235519 ;  /* 0x3e235519ff087424 */ /* 0x000fe200078e00ff */
[----:B------:R-:W-:Y:S02]  /*1260*/  MOV R10, 0x3f69b4f9 ;  /* 0x3f69b4f9000a7802 */ /* 0x000fe40000000f00 */
[----:B------:R-:W-:Y:S02]  /*1270*/  FFMA R0, R3, R0, R7 ;  /* 0x0000000003007223 */ /* 0x000fe40000000007 */
[----:B------:R-:W-:Y:S01]  /*1280*/  FSEL R7, R8, 0.11284004896879196167, P0 ;  /* 0x3de718af08077808 */ /* 0x000fe20000000000 */
[----:B------:R-:W-:-:S02]  /*1290*/  IMAD.MOV.U32 R8, RZ, RZ, 0x3f210a14 ;  /* 0x3f210a14ff087424 */ /* 0x000fc400078e00ff */
[----:B------:R-:W-:Y:S01]  /*12a0*/  FFMA R0, R3, R0, R9 ;  /* 0x0000000003007223 */ /* 0x000fe20000000009 */
[----:B------:R-:W-:-:S03]  /*12b0*/  FSEL R9, R10, -0.37612664699554443359, P0 ;  /* 0xbec093ac0a097808 */ /* 0x000fc60000000000 */
[----:B------:R-:W-:Y:S01]  /*12c0*/  FFMA R0, R3, R0, R7 ;  /* 0x0000000003007223 */ /* 0x000fe20000000007 */
[----:B------:R-:W-:-:S03]  /*12d0*/  FSEL R7, R8, 0.12837915122509002686, P0 ;  /* 0x3e0375d308077808 */ /* 0x000fc60000000000 */
[C---:B------:R-:W-:Y:S01]  /*12e0*/  FFMA R0, R3.reuse, R0, R9 ;  /* 0x0000000003007223 */ /* 0x040fe20000000009 */
        /* <DEDUP_REMOVED lines=8> */
[----:B------:R-:W-:Y:S01]  /*1370*/  STG.E desc[UR6][R4.64+0x4], R3 ;  /* 0x0000040304007986 */ /* 0x000fe2000c101906 */
[----:B------:R-:W-:Y:S05]  /*1380*/  EXIT ;  /* 0x000000000000794d */ /* 0x000fea0003800000 */
        .weak           $__internal_0_$__cuda_sm3x_div_rn_noftz_f32_slowpath
        .type           $__internal_0_$__cuda_sm3x_div_rn_noftz_f32_slowpath,@function
        .size           $__internal_0_$__cuda_sm3x_div_rn_noftz_f32_slowpath,(.L_x_26 - $__internal_0_$__cuda_sm3x_div_rn_noftz_f32_slowpath)
$__internal_0_$__cuda_sm3x_div_rn_noftz_f32_slowpath:
[----:B------:R-:W-:Y:S01]  /*1390*/  SHF.R.U32.HI R15, RZ, 0x17, R0 ;  /* 0x00000017ff0f7819 */ /* 0x000fe20000011600 */
[----:B------:R-:W-:Y:S01]  /*13a0*/  BSSY.RECONVERGENT B1, `(.L_x_14) ;  /* 0x0000063000017945 */ /* 0x000fe20003800200 */
[----:B------:R-:W-:Y:S02]  /*13b0*/  SHF.R.U32.HI R2, RZ, 0x17, R3 ;  /* 0x00000017ff027819 */ /* 0x000fe40000011603 */
[----:B------:R-:W-:Y:S02]  /*13c0*/  LOP3.LUT R15, R15, 0xff, RZ, 0xc0, !PT ;  /* 0x000000ff0f0f7812 */ /* 0x000fe400078ec0ff */
[----:B------:R-:W-:Y:S02]  /*13d0*/  LOP3.LUT R20, R2, 0xff, RZ, 0xc0, !PT ;  /* 0x000000ff02147812 */ /* 0x000fe400078ec0ff */
[----:B------:R-:W-:Y:S02]  /*13e0*/  IADD3 R17, PT, PT, R15, -0x1, RZ ;  /* 0xffffffff0f117810 */ /* 0x000fe40007ffe0ff */
[----:B------:R-:W-:Y:S01]  /*13f0*/  MOV R2, R0 ;  /* 0x0000000000027202 */ /* 0x000fe20000000f00 */
[----:B------:R-:W-:Y:S01]  /*1400*/  VIADD R18, R20, 0xffffffff ;  /* 0xffffffff14127836 */ /* 0x000fe20000000000 */
[----:B------:R-:W-:-:S04]  /*1410*/  ISETP.GT.U32.AND P0, PT, R17, 0xfd, PT ;  /* 0x000000fd1100780c */ /* 0x000fc80003f04070 */
[----:B------:R-:W-:-:S13]  /*1420*/  ISETP.GT.U32.OR P0, PT, R18, 0xfd, P0 ;  /* 0x000000fd1200780c */ /* 0x000fda0000704470 */
[----:B------:R-:W-:Y:S01]  /*1430*/  @!P0 IMAD.MOV.U32 R16, RZ, RZ, RZ ;  /* 0x000000ffff108224 */ /* 0x000fe200078e00ff */
[----:B------:R-:W-:Y:S06]  /*1440*/  @!P0 BRA `(.L_x_15) ;  /* 0x00000000005c8947 */ /* 0x000fec0003800000 */
[----:B------:R-:W-:Y:S02]  /*1450*/  FSETP.GTU.FTZ.AND P0, PT, |R3|, +INF , PT ;  /* 0x7f8000000300780b */ /* 0x000fe40003f1c200 */
[----:B------:R-:W-:-:S04]  /*1460*/  FSETP.GTU.FTZ.AND P1, PT, |R0|, +INF , PT ;  /* 0x7f8000000000780b */ /* 0x000fc80003f3c200 */
[----:B------:R-:W-:-:S13]  /*1470*/  PLOP3.LUT P0, PT, P0, P1, PT, 0xf8, 0x8f ;  /* 0x00000000008f781c */ /* 0x000fda0000703f70 */
[----:B------:R-:W-:Y:S05]  /*1480*/  @P0 BRA `(.L_x_16) ;  /* 0x00000004004c0947 */ /* 0x000fea0003800000 */
[----:B------:R-:W-:-:S13]  /*1490*/  LOP3.LUT P0, RZ, R2, 0x7fffffff, R3, 0xc8, !PT ;  /* 0x7fffffff02ff7812 */ /* 0x000fda000780c803 */
[----:B------:R-:W-:Y:S05]  /*14a0*/  @!P0 BRA `(.L_x_17) ;  /* 0x00000004003c8947 */ /* 0x000fea0003800000 */
[C---:B------:R-:W-:Y:S02]  /*14b0*/  FSETP.NEU.FTZ.AND P3, PT, |R3|.reuse, +INF , PT ;  /* 0x7f8000000300780b */ /* 0x040fe40003f7d200 */
[----:B------:R-:W-:Y:S02]  /*14c0*/  FSETP.NEU.FTZ.AND P1, PT, |R0|, +INF , PT ;  /* 0x7f8000000000780b */ /* 0x000fe40003f3d200 */
[----:B------:R-:W-:-:S11]  /*14d0*/  FSETP.NEU.FTZ.AND P0, PT, |R3|, +INF , PT ;  /* 0x7f8000000300780b */ /* 0x000fd60003f1d200 */
[----:B------:R-:W-:Y:S05]  /*14e0*/  @!P1 BRA !P3, `(.L_x_17) ;  /* 0x00000004002c9947 */ /* 0x000fea0005800000 */
[----:B------:R-:W-:-:S04]  /*14f0*/  LOP3.LUT P3, RZ, R3, 0x7fffffff, RZ, 0xc0, !PT ;  /* 0x7fffffff03ff7812 */ /* 0x000fc8000786c0ff */
[----:B------:R-:W-:-:S13]  /*1500*/  PLOP3.LUT P1, PT, P1, P3, PT, 0x2f, 0xf2 ;  /* 0x0000000000f2781c */ /* 0x000fda0000f26577 */
[----:B------:R-:W-:Y:S05]  /*1510*/  @P1 BRA `(.L_x_18) ;  /* 0x0000000400181947 */ /* 0x000fea0003800000 */
[----:B------:R-:W-:-:S04]  /*1520*/  LOP3.LUT P1, RZ, R2, 0x7fffffff, RZ, 0xc0, !PT ;  /* 0x7fffffff02ff7812 */ /* 0x000fc8000782c0ff */
[----:B------:R-:W-:-:S13]  /*1530*/  PLOP3.LUT P0, PT, P0, P1, PT, 0x2f, 0xf2 ;  /* 0x0000000000f2781c */ /* 0x000fda0000702577 */
[----:B------:R-:W-:Y:S05]  /*1540*/  @P0 BRA `(.L_x_19) ;  /* 0x0000000400000947 */ /* 0x000fea0003800000 */
[----:B------:R-:W-:Y:S02]  /*1550*/  ISETP.GE.AND P0, PT, R18, RZ, PT ;  /* 0x000000ff1200720c */ /* 0x000fe40003f06270 */
[----:B------:R-:W-:-:S11]  /*1560*/  ISETP.GE.AND P1, PT, R17, RZ, PT ;  /* 0x000000ff1100720c */ /* 0x000fd60003f26270 */
[----:B------:R-:W-:Y:S01]  /*1570*/  @P0 MOV R16, RZ ;  /* 0x000000ff00100202 */ /* 0x000fe20000000f00 */
[----:B------:R-:W-:Y:S02]  /*1580*/  @!P0 IMAD.MOV.U32 R16, RZ, RZ, -0x40 ;  /* 0xffffffc0ff108424 */ /* 0x000fe400078e00ff */
[----:B------:R-:W-:Y:S01]  /*1590*/  @!P0 FFMA R3, R3, 1.84467440737095516160e+19, RZ ;  /* 0x5f80000003038823 */ /* 0x000fe200000000ff */
[----:B------:R-:W-:Y:S02]  /*15a0*/  @!P1 FFMA R2, R0, 1.84467440737095516160e+19, RZ ;  /* 0x5f80000000029823 */ /* 0x000fe400000000ff */
[----:B------:R-:W-:-:S07]  /*15b0*/  @!P1 IADD3 R16, PT, PT, R16, 0x40, RZ ;  /* 0x0000004010109810 */ /* 0x000fce0007ffe0ff */
.L_x_15:
[----:B------:R-:W-:Y:S01]  /*15c0*/  LEA R17, R15, 0xc0800000, 0x17 ;  /* 0xc08000000f117811 */ /* 0x000fe200078eb8ff */
[----:B------:R-:W-:Y:S01]  /*15d0*/  BSSY.RECONVERGENT B2, `(.L_x_20) ;  /* 0x0000036000027945 */ /* 0x000fe20003800200 */
[----:B------:R-:W-:-:S03]  /*15e0*/  IADD3 R20, PT, PT, R20, -0x7f, RZ ;  /* 0xffffff8114147810 */ /* 0x000fc60007ffe0ff */
[----:B------:R-:W-:Y:S02]  /*15f0*/  IMAD.IADD R19, R2, 0x1, -R17 ;  /* 0x0000000102137824 */ /* 0x000fe400078e0a11 */
[C---:B------:R-:W-:Y:S02]  /*1600*/  IMAD R2, R20.reuse, -0x800000, R3 ;  /* 0xff80000014027824 */ /* 0x040fe400078e0203 */
[----:B------:R0:W1:Y:S01]  /*1610*/  MUFU.RCP R17, R19 ;  /* 0x0000001300117308 */ /* 0x0000620000001000 */
[----:B------:R-:W-:Y:S01]  /*1620*/  FADD.FTZ R21, -R19, -RZ ;  /* 0x800000ff13157221 */ /* 0x000fe20000010100 */
[----:B0-----:R-:W-:-:S05]  /*1630*/  IADD3 R19, PT, PT, R20, 0x7f, -R15 ;  /* 0x0000007f14137810 */ /* 0x001fca0007ffe80f */
[----:B------:R-:W-:Y:S02]  /*1640*/  IMAD.IADD R19, R19, 0x1, R16 ;  /* 0x0000000113137824 */ /* 0x000fe400078e0210 */
[----:B-1----:R-:W-:-:S04]  /*1650*/  FFMA R18, R17, R21, 1 ;  /* 0x3f80000011127423 */ /* 0x002fc80000000015 */
[----:B------:R-:W-:-:S04]  /*1660*/  FFMA R3, R17, R18, R17 ;  /* 0x0000001211037223 */ /* 0x000fc80000000011 */
[----:B------:R-:W-:-:S04]  /*1670*/  FFMA R18, R2, R3, RZ ;  /* 0x0000000302127223 */ /* 0x000fc800000000ff */
[----:B------:R-:W-:-:S04]  /*1680*/  FFMA R17, R21, R18, R2 ;  /* 0x0000001215117223 */ /* 0x000fc80000000002 */
[----:B------:R-:W-:-:S04]  /*1690*/  FFMA R18, R3, R17, R18 ;  /* 0x0000001103127223 */ /* 0x000fc80000000012 */
[----:B------:R-:W-:-:S04]  /*16a0*/  FFMA R17, R21, R18, R2 ;  /* 0x0000001215117223 */ /* 0x000fc80000000002 */
[----:B------:R-:W-:-:S05]  /*16b0*/  FFMA R2, R3, R17, R18 ;  /* 0x0000001103027223 */ /* 0x000fca0000000012 */
[----:B------:R-:W-:-:S04]  /*16c0*/  SHF.R.U32.HI R15, RZ, 0x17, R2 ;  /* 0x00000017ff0f7819 */ /* 0x000fc80000011602 */
[----:B------:R-:W-:-:S04]  /*16d0*/  LOP3.LUT R15, R15, 0xff, RZ, 0xc0, !PT ;  /* 0x000000ff0f0f7812 */ /* 0x000fc800078ec0ff */
[----:B------:R-:W-:-:S05]  /*16e0*/  IADD3 R20, PT, PT, R15, R19, RZ ;  /* 0x000000130f147210 */ /* 0x000fca0007ffe0ff */
[----:B------:R-:W-:-:S05]  /*16f0*/  VIADD R15, R20, 0xffffffff ;  /* 0xffffffff140f7836 */ /* 0x000fca0000000000 */
[----:B------:R-:W-:-:S13]  /*1700*/  ISETP.GE.U32.AND P0, PT, R15, 0xfe, PT ;  /* 0x000000fe0f00780c */ /* 0x000fda0003f06070 */
[----:B------:R-:W-:Y:S05]  /*1710*/  @!P0 BRA `(.L_x_21) ;  /* 0x0000000000808947 */ /* 0x000fea0003800000 */
[----:B------:R-:W-:-:S13]  /*1720*/  ISETP.GT.AND P0, PT, R20, 0xfe, PT ;  /* 0x000000fe1400780c */ /* 0x000fda0003f04270 */
[----:B------:R-:W-:Y:S05]  /*1730*/  @P0 BRA `(.L_x_22) ;  /* 0x00000000006c0947 */ /* 0x000fea0003800000 */
[----:B------:R-:W-:-:S13]  /*1740*/  ISETP.GE.AND P0, PT, R20, 0x1, PT ;  /* 0x000000011400780c */ /* 0x000fda0003f06270 */
[----:B------:R-:W-:Y:S05]  /*1750*/  @P0 BRA `(.L_x_23) ;  /* 0x0000000000740947 */ /* 0x000fea0003800000 */
[----:B------:R-:W-:Y:S02]  /*1760*/  ISETP.GE.AND P0, PT, R20, -0x18, PT ;  /* 0xffffffe81400780c */ /* 0x000fe40003f06270 */
[----:B------:R-:W-:-:S11]  /*1770*/  LOP3.LUT R2, R2, 0x80000000, RZ, 0xc0, !PT ;  /* 0x8000000002027812 */ /* 0x000fd600078ec0ff */
[----:B------:R-:W-:Y:S05]  /*1780*/  @!P0 BRA `(.L_x_23) ;  /* 0x0000000000688947 */ /* 0x000fea0003800000 */
[-CC-:B------:R-:W-:Y:S01]  /*1790*/  FFMA.RZ R15, R3, R17.reuse, R18.reuse ;  /* 0x00000011030f7223 */ /* 0x180fe2000000c012 */
[C---:B------:R-:W-:Y:S02]  /*17a0*/  ISETP.NE.AND P3, PT, R20.reuse, RZ, PT ;  /* 0x000000ff1400720c */ /* 0x040fe40003f65270 */
[C---:B------:R-:W-:Y:S02]  /*17b0*/  ISETP.NE.AND P1, PT, R20.reuse, RZ, PT ;  /* 0x000000ff1400720c */ /* 0x040fe40003f25270 */
[----:B------:R-:W-:Y:S01]  /*17c0*/  LOP3.LUT R16, R15, 0x7fffff, RZ, 0xc0, !PT ;  /* 0x007fffff0f107812 */ /* 0x000fe200078ec0ff */
[CCC-:B------:R-:W-:Y:S01]  /*17d0*/  FFMA.RP R15, R3.reuse, R17.reuse, R18.reuse ;  /* 0x00000011030f7223 */ /* 0x1c0fe20000008012 */
[----:B------:R-:W-:Y:S01]  /*17e0*/  FFMA.RM R18, R3, R17, R18 ;  /* 0x0000001103127223 */ /* 0x000fe20000004012 */
[----:B------:R-:W-:Y:S01]  /*17f0*/  IADD3 R3, PT, PT, R20, 0x20, RZ ;  /* 0x0000002014037810 */ /* 0x000fe20007ffe0ff */
[----:B------:R-:W-:Y:S01]  /*1800*/  IMAD.MOV R17, RZ, RZ, -R20 ;  /* 0x000000ffff117224 */ /* 0x000fe200078e0a14 */
[----:B------:R-:W-:-:S02]  /*1810*/  LOP3.LUT R16, R16, 0x800000, RZ, 0xfc, !PT ;  /* 0x0080000010107812 */ /* 0x000fc400078efcff */
[----:B------:R-:W-:Y:S02]  /*1820*/  FSETP.NEU.FTZ.AND P0, PT, R15, R18, PT ;  /* 0x000000120f00720b */ /* 0x000fe40003f1d000 */
[----:B------:R-:W-:Y:S02]  /*1830*/  SHF.L.U32 R3, R16, R3, RZ ;  /* 0x0000000310037219 */ /* 0x000fe400000006ff */
[----:B------:R-:W-:Y:S02]  /*1840*/  SEL R15, R17, RZ, P3 ;  /* 0x000000ff110f7207 */ /* 0x000fe40001800000 */
[----:B------:R-:W-:Y:S02]  /*1850*/  ISETP.NE.AND P1, PT, R3, RZ, P1 ;  /* 0x000000ff0300720c */ /* 0x000fe40000f25270 */
[----:B------:R-:W-:Y:S02]  /*1860*/  SHF.R.U32.HI R15, RZ, R15, R16 ;  /* 0x0000000fff0f7219 */ /* 0x000fe40000011610 */
[----:B------:R-:W-:-:S02]  /*1870*/  PLOP3.LUT P0, PT, P0, P1, PT, 0xf8, 0x8f ;  /* 0x00000000008f781c */ /* 0x000fc40000703f70 */
[----:B------:R-:W-:Y:S02]  /*1880*/  SHF.R.U32.HI R16, RZ, 0x1, R15 ;  /* 0x00000001ff107819 */ /* 0x000fe4000001160f */
[----:B------:R-:W-:-:S04]  /*1890*/  SEL R3, RZ, 0x1, !P0 ;  /* 0x00000001ff037807 */ /* 0x000fc80004000000 */
[----:B------:R-:W-:-:S04]  /*18a0*/  LOP3.LUT R18, R3, 0x1, R16, 0xf8, !PT ;  /* 0x0000000103127812 */ /* 0x000fc800078ef810 */
[----:B------:R-:W-:-:S04]  /*18b0*/  LOP3.LUT R15, R18, R15, RZ, 0xc0, !PT ;  /* 0x0000000f120f7212 */ /* 0x000fc800078ec0ff */
[----:B------:R-:W-:-:S04]  /*18c0*/  IADD3 R15, PT, PT, R16, R15, RZ ;  /* 0x0000000f100f7210 */ /* 0x000fc80007ffe0ff */
[----:B------:R-:W-:Y:S01]  /*18d0*/  LOP3.LUT R2, R15, R2, RZ, 0xfc, !PT ;  /* 0x000000020f027212 */ /* 0x000fe200078efcff */
[----:B------:R-:W-:Y:S06]  /*18e0*/  BRA `(.L_x_23) ;  /* 0x0000000000107947 */ /* 0x000fec0003800000 */
.L_x_22:
[----:B------:R-:W-:-:S04]  /*18f0*/  LOP3.LUT R2, R2, 0x80000000, RZ, 0xc0, !PT ;  /* 0x8000000002027812 */ /* 0x000fc800078ec0ff */
[----:B------:R-:W-:Y:S01]  /*1900*/  LOP3.LUT R2, R2, 0x7f800000, RZ, 0xfc, !PT ;  /* 0x7f80000002027812 */ /* 0x000fe200078efcff */
[----:B------:R-:W-:Y:S06]  /*1910*/  BRA `(.L_x_23) ;  /* 0x0000000000047947 */ /* 0x000fec0003800000 */
.L_x_21:
[----:B------:R-:W-:-:S07]  /*1920*/  IMAD R2, R19, 0x800000, R2 ;  /* 0x0080000013027824 */ /* 0x000fce00078e0202 */
.L_x_23:
[----:B------:R-:W-:Y:S05]  /*1930*/  BSYNC.RECONVERGENT B2 ;  /* 0x0000000000027941 */ /* 0x000fea0003800200 */
.L_x_20:
[----:B------:R-:W-:Y:S05]  /*1940*/  BRA `(.L_x_24) ;  /* 0x0000000000207947 */ /* 0x000fea0003800000 */
.L_x_19:
[----:B------:R-:W-:-:S04]  /*1950*/  LOP3.LUT R2, R2, 0x80000000, R3, 0x48, !PT ;  /* 0x8000000002027812 */ /* 0x000fc800078e4803 */
[----:B------:R-:W-:Y:S01]  /*1960*/  LOP3.LUT R2, R2, 0x7f800000, RZ, 0xfc, !PT ;  /* 0x7f80000002027812 */ /* 0x000fe200078efcff */
[----:B------:R-:W-:Y:S06]  /*1970*/  BRA `(.L_x_24) ;  /* 0x0000000000147947 */ /* 0x000fec0003800000 */
.L_x_18:
[----:B------:R-:W-:Y:S01]  /*1980*/  LOP3.LUT R2, R2, 0x80000000, R3, 0x48, !PT ;  /* 0x8000000002027812 */ /* 0x000fe200078e4803 */
[----:B------:R-:W-:Y:S06]  /*1990*/  BRA `(.L_x_24) ;  /* 0x00000000000c7947 */ /* 0x000fec0003800000 */
.L_x_17:
[----:B------:R-:W0:Y:S01]  /*19a0*/  MUFU.RSQ R2, -QNAN ;  /* 0xffc0000000027908 */ /* 0x000e220000001400 */
[----:B------:R-:W-:Y:S05]  /*19b0*/  BRA `(.L_x_24) ;  /* 0x0000000000047947 */ /* 0x000fea0003800000 */
.L_x_16:
[----:B------:R-:W-:-:S07]  /*19c0*/  FADD.FTZ R2, R3, R0 ;  /* 0x0000000003027221 */ /* 0x000fce0000010000 */
.L_x_24:
[----:B------:R-:W-:Y:S05]  /*19d0*/  BSYNC.RECONVERGENT B1 ;  /* 0x0000000000017941 */ /* 0x000fea0003800200 */
.L_x_14:
[----:B------:R-:W-:-:S04]  /*19e0*/  HFMA2 R15, -RZ, RZ, 0, 0 ;  /* 0x00000000ff0f7431 */ /* 0x000fc800000001ff */
[----:B0-----:R-:W-:Y:S05]  /*19f0*/  RET.REL.NODEC R14 `(_Z23compute_histogram_probsPfS_S_iiff) ;  /* 0xffffffe40e807950 */ /* 0x001fea0003c3ffff */
.L_x_25:
[----:B------:R-:W-:-:S00]  /*1a00*/  BRA `(.L_x_25) ;  /* 0xfffffffc00fc7947 */ /* 0x000fc0000383ffff */
[----:B------:R-:W-:-:S00]  /*1a10*/  NOP ;  /* 0x0000000000007918 */ /* 0x000fc00000000000 */
        /* <DEDUP_REMOVED lines=14> */
.L_x_26:


//--------------------- .nv.shared.reserved.0     --------------------------
	.section	.nv.shared.reserved.0,"aw",@nobits
	.weak		__nv_reservedSMEM_offset_0_alias
	.size		__nv_reservedSMEM_offset_0_alias, 0, 64
	.other		__nv_reservedSMEM_offset_0_alias,@"STO_CUDA_RESERVED_SHARED STV_DEFAULT"
__nv_reservedSMEM_offset_0_alias:
	.zero		0
	.zero		64


//--------------------- .nv.constant0._Z23compute_histogram_probsPfS_S_iiff --------------------------
	.section	.nv.constant0._Z23compute_histogram_probsPfS_S_iiff,"a",@progbits
	.sectionflags	@""
	.align	4
.nv.constant0._Z23compute_histogram_probsPfS_S_iiff:
	.zero		936


//--------------------- SYMBOLS --------------------------

	.type		.nv.reservedSmem.offset0,@object
	.size		.nv.reservedSmem.offset0,0x4
